// auto-generated by cutlass_sweep.epilogue — config: {"arch": "sm_90", "cluster_m": 2, "cluster_n": 1, "dtype": "bf16", "fusion": "relu", "tile_k": 64, "tile_m": 256, "tile_n": 64}
#include "cutlass/cutlass.h"
#include "cutlass/gemm/collective/collective_builder.hpp"
#include "cutlass/gemm/device/gemm_universal_adapter.h"
#include "cutlass/gemm/kernel/gemm_universal.hpp"
#include "cutlass/epilogue/collective/collective_builder.hpp"
#include "cutlass/epilogue/fusion/operations.hpp"
#include "cutlass/epilogue/thread/activation.h"

using Elem = cutlass::bfloat16_t;
using Acc  = float;
using TileShape    = cute::Shape<cute::_256, cute::_64, cute::_64>;
using ClusterShape = cute::Shape<cute::_2, cute::_1, cute::_1>;
using FusionOp     = cutlass::epilogue::fusion::LinCombEltAct<cutlass::epilogue::thread::ReLU, Elem, Acc>;

using CollectiveEpilogue = typename cutlass::epilogue::collective::CollectiveBuilder<
    cutlass::arch::Sm90, cutlass::arch::OpClassTensorOp,
    TileShape, ClusterShape,
    cutlass::epilogue::collective::EpilogueTileAuto,
    Acc, Acc,
    Elem, cutlass::layout::RowMajor, 128 / cutlass::sizeof_bits<Elem>::value,
    Elem, cutlass::layout::RowMajor, 128 / cutlass::sizeof_bits<Elem>::value,
    cutlass::epilogue::TmaWarpSpecializedCooperative,
    FusionOp
  >::CollectiveOp;

using CollectiveMainloop = typename cutlass::gemm::collective::CollectiveBuilder<
    cutlass::arch::Sm90, cutlass::arch::OpClassTensorOp,
    Elem, cutlass::layout::RowMajor, 128 / cutlass::sizeof_bits<Elem>::value,
    Elem, cutlass::layout::ColumnMajor, 128 / cutlass::sizeof_bits<Elem>::value,
    Acc,
    TileShape, ClusterShape,
    cutlass::gemm::collective::StageCountAutoCarveout<
        static_cast<int>(sizeof(typename CollectiveEpilogue::SharedStorage))>,
    cutlass::gemm::KernelTmaWarpSpecializedCooperative
  >::CollectiveOp;

using GemmKernel = cutlass::gemm::kernel::GemmUniversal<
    cute::Shape<int,int,int,int>, CollectiveMainloop, CollectiveEpilogue>;
using Gemm = cutlass::gemm::device::GemmUniversalAdapter<GemmKernel>;

auto* _anchor = &cutlass::device_kernel<GemmKernel>;


// ===== COMPILED SASS (sm_90a) =====

	.target	sm_90a

	.elftype	@"ET_EXEC"


//--------------------- .note.nv.tkinfo           --------------------------
	.section	.note.nv.tkinfo,"",@"SHT_NOTE"
	.sectionflags	@"SHF_NOTE_NV_TKINFO"
	.tkinfo
        /*0018*/ 	.word	0x00000002
        /*0030*/ 	.string	""
        /*0030*/ 	.string	"ptxas"
        /*0030*/ 	.string	"Cuda compilation tools, release 13.0, V13.0.88"
        /*0030*/ 	.string	"Build cuda_13.0.r13.0/compiler.36424714_0"
        /*0030*/ 	.string	"-arch sm_90a -m 64 "



//--------------------- .note.nv.cuinfo           --------------------------
	.section	.note.nv.cuinfo,"",@"SHT_NOTE"
	.sectionflags	@"SHF_NOTE_NV_CUINFO"
        /*0018*/ 	.short	0x0002
        /*001a*/ 	.short	0x005a
        /*001c*/ 	.short	0x0082
	.zero		2


//--------------------- .nv.info                  --------------------------
	.section	.nv.info,"",@"SHT_CUDA_INFO"
	.align	4


	//----- nvinfo : EIATTR_REGCOUNT
	.align		4
        /*0000*/ 	.byte	0x04, 0x2f
        /*0002*/ 	.short	(.L_18 - .L_17)
	.align		4
.L_17:
        /*0004*/ 	.word	index@(_ZN7cutlass13device_kernelINS_4gemm6kernel13GemmUniversalIN4cute5tupleIJiiiiEEENS1_10collective13CollectiveMmaINS1_34MainloopSm90TmaGmmaWarpSpecializedILi4ENS5_IJNS4_1CILi2EEENSA_ILi1EEESC_EEENS1_35KernelTmaWarpSpecializedCooperativeEEENS5_IJNSA_ILi256EEENSA_ILi64EEESH_EEENS_10bfloat16_tENS5_IJlSC_lEEESJ_SK_NS4_8TiledMMAINS4_8MMA_AtomIJNS4_4SM904GMMA27MMA_64x64x16_F32BF16BF16_SSILNSO_5MajorE0ELSQ_0ELNSO_7ScaleInE1ELSR_1EEEEEENS4_6LayoutISD_NS5_IJSC_NSA_ILi0EEESV_EEEEENS5_IJNS4_10UnderscoreESY_SY_EEEEENS4_13SM90_TMA_LOADENS4_14ComposedLayoutINS4_7SwizzleILi3ELi4ELi3EEENS4_18smem_ptr_flag_bitsILi16EEENSU_INS5_IJNSA_ILi8EEESH_EEENS5_IJSH_SC_EEEEEEEvNS4_8identityENS4_23SM90_TMA_LOAD_MULTICASTES1B_vS1C_EENS_8epilogue10collective18CollectiveEpilogueINS1F_22Sm90TmaWarpSpecializedILi4ELi2ELi16ELb1ELb0EEEJSI_NS5_IJNSA_ILi128EEENSA_ILi32EEEEEESJ_SK_SJ_SK_NS1F_6fusion15FusionCallbacksIS1J_NS1N_13LinCombEltActINS1F_6thread4ReLuESJ_fSJ_fLNS_15FloatRoundStyleE2EEESI_S1M_JEEES11_NS12_INS13_ILi2ELi4ELi3EEES16_NSU_INS5_IJS17_S1L_EEENS5_IJS1L_SC_EEEEEEENS4_17SM75_U32x4_LDSM_NENS4_14SM90_TMA_STOREES1Z_NS4_17SM90_U32x4_STSM_NENS4_9Copy_AtomIJS22_NS_6half_tEEEEvEEEvvEEEEvNT_6ParamsE)
        /*0008*/ 	.word	0x000000a8


	//----- nvinfo : EIATTR_FRAME_SIZE
	.align		4
.L_18:
        /*000c*/ 	.byte	0x04, 0x11
        /*000e*/ 	.short	(.L_20 - .L_19)
	.align		4
.L_19:
        /*0010*/ 	.word	index@(_ZN7cutlass13device_kernelINS_4gemm6kernel13GemmUniversalIN4cute5tupleIJiiiiEEENS1_10collective13CollectiveMmaINS1_34MainloopSm90TmaGmmaWarpSpecializedILi4ENS5_IJNS4_1CILi2EEENSA_ILi1EEESC_EEENS1_35KernelTmaWarpSpecializedCooperativeEEENS5_IJNSA_ILi256EEENSA_ILi64EEESH_EEENS_10bfloat16_tENS5_IJlSC_lEEESJ_SK_NS4_8TiledMMAINS4_8MMA_AtomIJNS4_4SM904GMMA27MMA_64x64x16_F32BF16BF16_SSILNSO_5MajorE0ELSQ_0ELNSO_7ScaleInE1ELSR_1EEEEEENS4_6LayoutISD_NS5_IJSC_NSA_ILi0EEESV_EEEEENS5_IJNS4_10UnderscoreESY_SY_EEEEENS4_13SM90_TMA_LOADENS4_14ComposedLayoutINS4_7SwizzleILi3ELi4ELi3EEENS4_18smem_ptr_flag_bitsILi16EEENSU_INS5_IJNSA_ILi8EEESH_EEENS5_IJSH_SC_EEEEEEEvNS4_8identityENS4_23SM90_TMA_LOAD_MULTICASTES1B_vS1C_EENS_8epilogue10collective18CollectiveEpilogueINS1F_22Sm90TmaWarpSpecializedILi4ELi2ELi16ELb1ELb0EEEJSI_NS5_IJNSA_ILi128EEENSA_ILi32EEEEEESJ_SK_SJ_SK_NS1F_6fusion15FusionCallbacksIS1J_NS1N_13LinCombEltActINS1F_6thread4ReLuESJ_fSJ_fLNS_15FloatRoundStyleE2EEESI_S1M_JEEES11_NS12_INS13_ILi2ELi4ELi3EEES16_NSU_INS5_IJS17_S1L_EEENS5_IJS1L_SC_EEEEEEENS4_17SM75_U32x4_LDSM_NENS4_14SM90_TMA_STOREES1Z_NS4_17SM90_U32x4_STSM_NENS4_9Copy_AtomIJS22_NS_6half_tEEEEvEEEvvEEEEvNT_6ParamsE)
        /*0014*/ 	.word	0x00000000


	//----- nvinfo : EIATTR_MIN_STACK_SIZE
	.align		4
.L_20:
        /*0018*/ 	.byte	0x04, 0x12
        /*001a*/ 	.short	(.L_22 - .L_21)
	.align		4
.L_21:
        /*001c*/ 	.word	index@(_ZN7cutlass13device_kernelINS_4gemm6kernel13GemmUniversalIN4cute5tupleIJiiiiEEENS1_10collective13CollectiveMmaINS1_34MainloopSm90TmaGmmaWarpSpecializedILi4ENS5_IJNS4_1CILi2EEENSA_ILi1EEESC_EEENS1_35KernelTmaWarpSpecializedCooperativeEEENS5_IJNSA_ILi256EEENSA_ILi64EEESH_EEENS_10bfloat16_tENS5_IJlSC_lEEESJ_SK_NS4_8TiledMMAINS4_8MMA_AtomIJNS4_4SM904GMMA27MMA_64x64x16_F32BF16BF16_SSILNSO_5MajorE0ELSQ_0ELNSO_7ScaleInE1ELSR_1EEEEEENS4_6LayoutISD_NS5_IJSC_NSA_ILi0EEESV_EEEEENS5_IJNS4_10UnderscoreESY_SY_EEEEENS4_13SM90_TMA_LOADENS4_14ComposedLayoutINS4_7SwizzleILi3ELi4ELi3EEENS4_18smem_ptr_flag_bitsILi16EEENSU_INS5_IJNSA_ILi8EEESH_EEENS5_IJSH_SC_EEEEEEEvNS4_8identityENS4_23SM90_TMA_LOAD_MULTICASTES1B_vS1C_EENS_8epilogue10collective18CollectiveEpilogueINS1F_22Sm90TmaWarpSpecializedILi4ELi2ELi16ELb1ELb0EEEJSI_NS5_IJNSA_ILi128EEENSA_ILi32EEEEEESJ_SK_SJ_SK_NS1F_6fusion15FusionCallbacksIS1J_NS1N_13LinCombEltActINS1F_6thread4ReLuESJ_fSJ_fLNS_15FloatRoundStyleE2EEESI_S1M_JEEES11_NS12_INS13_ILi2ELi4ELi3EEES16_NSU_INS5_IJS17_S1L_EEENS5_IJS1L_SC_EEEEEEENS4_17SM75_U32x4_LDSM_NENS4_14SM90_TMA_STOREES1Z_NS4_17SM90_U32x4_STSM_NENS4_9Copy_AtomIJS22_NS_6half_tEEEEvEEEvvEEEEvNT_6ParamsE)
        /*0020*/ 	.word	0x00000000
.L_22:


//--------------------- .nv.compat                --------------------------
	.section	.nv.compat,"",@"SHT_CUDA_COMPAT_INFO"
	.align	4
        /*0000*/ 	.byte	0x02, 0x09, 0x01, 0x00, 0x02, 0x02, 0x04, 0x00, 0x02, 0x05, 0x05, 0x00, 0x03, 0x07, 0x01, 0x01
        /*0010*/ 	.byte	0x02, 0x03, 0x01, 0x00, 0x02, 0x06, 0x01, 0x00, 0x04, 0x0b, 0x08, 0x00, 0x00, 0x00, 0x00, 0x00
        /*0020*/ 	.byte	0x00, 0x00, 0x00, 0x00


//--------------------- .nv.info._ZN7cutlass13device_kernelINS_4gemm6kernel13GemmUniversalIN4cute5tupleIJiiiiEEENS1_10collective13CollectiveMmaINS1_34MainloopSm90TmaGmmaWarpSpecializedILi4ENS5_IJNS4_1CILi2EEENSA_ILi1EEESC_EEENS1_35KernelTmaWarpSpecializedCooperativeEEENS5_IJNSA_ILi256EEENSA_ILi64EEESH_EEENS_10bfloat16_tENS5_IJlSC_lEEESJ_SK_NS4_8TiledMMAINS4_8MMA_AtomIJNS4_4SM904GMMA27MMA_64x64x16_F32BF16BF16_SSILNSO_5MajorE0ELSQ_0ELNSO_7ScaleInE1ELSR_1EEEEEENS4_6LayoutISD_NS5_IJSC_NSA_ILi0EEESV_EEEEENS5_IJNS4_10UnderscoreESY_SY_EEEEENS4_13SM90_TMA_LOADENS4_14ComposedLayoutINS4_7SwizzleILi3ELi4ELi3EEENS4_18smem_ptr_flag_bitsILi16EEENSU_INS5_IJNSA_ILi8EEESH_EEENS5_IJSH_SC_EEEEEEEvNS4_8identityENS4_23SM90_TMA_LOAD_MULTICASTES1B_vS1C_EENS_8epilogue10collective18CollectiveEpilogueINS1F_22Sm90TmaWarpSpecializedILi4ELi2ELi16ELb1ELb0EEEJSI_NS5_IJNSA_ILi128EEENSA_ILi32EEEEEESJ_SK_SJ_SK_NS1F_6fusion15FusionCallbacksIS1J_NS1N_13LinCombEltActINS1F_6thread4ReLuESJ_fSJ_fLNS_15FloatRoundStyleE2EEESI_S1M_JEEES11_NS12_INS13_ILi2ELi4ELi3EEES16_NSU_INS5_IJS17_S1L_EEENS5_IJS1L_SC_EEEEEEENS4_17SM75_U32x4_LDSM_NENS4_14SM90_TMA_STOREES1Z_NS4_17SM90_U32x4_STSM_NENS4_9Copy_AtomIJS22_NS_6half_tEEEEvEEEvvEEEEvNT_6ParamsE --------------------------
	.section	.nv.info._ZN7cutlass13device_kernelINS_4gemm6kernel13GemmUniversalIN4cute5tupleIJiiiiEEENS1_10collective13CollectiveMmaINS1_34MainloopSm90TmaGmmaWarpSpecializedILi4ENS5_IJNS4_1CILi2EEENSA_ILi1EEESC_EEENS1_35KernelTmaWarpSpecializedCooperativeEEENS5_IJNSA_ILi256EEENSA_ILi64EEESH_EEENS_10bfloat16_tENS5_IJlSC_lEEESJ_SK_NS4_8TiledMMAINS4_8MMA_AtomIJNS4_4SM904GMMA27MMA_64x64x16_F32BF16BF16_SSILNSO_5MajorE0ELSQ_0ELNSO_7ScaleInE1ELSR_1EEEEEENS4_6LayoutISD_NS5_IJSC_NSA_ILi0EEESV_EEEEENS5_IJNS4_10UnderscoreESY_SY_EEEEENS4_13SM90_TMA_LOADENS4_14ComposedLayoutINS4_7SwizzleILi3ELi4ELi3EEENS4_18smem_ptr_flag_bitsILi16EEENSU_INS5_IJNSA_ILi8EEESH_EEENS5_IJSH_SC_EEEEEEEvNS4_8identityENS4_23SM90_TMA_LOAD_MULTICASTES1B_vS1C_EENS_8epilogue10collective18CollectiveEpilogueINS1F_22Sm90TmaWarpSpecializedILi4ELi2ELi16ELb1ELb0EEEJSI_NS5_IJNSA_ILi128EEENSA_ILi32EEEEEESJ_SK_SJ_SK_NS1F_6fusion15FusionCallbacksIS1J_NS1N_13LinCombEltActINS1F_6thread4ReLuESJ_fSJ_fLNS_15FloatRoundStyleE2EEESI_S1M_JEEES11_NS12_INS13_ILi2ELi4ELi3EEES16_NSU_INS5_IJS17_S1L_EEENS5_IJS1L_SC_EEEEEEENS4_17SM75_U32x4_LDSM_NENS4_14SM90_TMA_STOREES1Z_NS4_17SM90_U32x4_STSM_NENS4_9Copy_AtomIJS22_NS_6half_tEEEEvEEEvvEEEEvNT_6ParamsE,"",@"SHT_CUDA_INFO"
	.sectionflags	@""
	.align	4


	//----- nvinfo : EIATTR_CUDA_API_VERSION
	.align		4
        /*0000*/ 	.byte	0x04, 0x37
        /*0002*/ 	.short	(.L_24 - .L_23)
.L_23:
        /*0004*/ 	.word	0x00000082


	//----- nvinfo : EIATTR_KPARAM_INFO
	.align		4
.L_24:
        /*0008*/ 	.byte	0x04, 0x17
        /*000a*/ 	.short	(.L_26 - .L_25)
.L_25:
        /*000c*/ 	.word	0x00000000
        /*0010*/ 	.short	0x0000
        /*0012*/ 	.short	0x0070
        /*0014*/ 	.byte	0x00, 0xf0, 0x01, 0x1c


	//----- nvinfo : EIATTR_SPARSE_MMA_MASK
	.align		4
.L_26:
        /*0018*/ 	.byte	0x03, 0x50
        /*001a*/ 	.short	0x0000


	//----- nvinfo : EIATTR_MAXREG_COUNT
	.align		4
        /*001c*/ 	.byte	0x03, 0x1b
        /*001e*/ 	.short	0x00a8


	//----- nvinfo : EIATTR_NUM_BARRIERS
	.align		4
        /*0020*/ 	.byte	0x02, 0x4c
        /*0022*/ 	.byte	0x02
	.zero		1


	//----- nvinfo : EIATTR_EXTERNS
	.align		4
        /*0024*/ 	.byte	0x04, 0x0f
        /*0026*/ 	.short	(.L_28 - .L_27)


	//   ....[0]....
	.align		4
.L_27:
        /*0028*/ 	.word	index@(__assertfail)


	//----- nvinfo : EIATTR_MERCURY_ISA_VERSION
	.align		4
.L_28:
        /*002c*/ 	.byte	0x03, 0x5f
        /*002e*/ 	.short	0x0101


	//----- nvinfo : EIATTR_INT_WARP_WIDE_INSTR_OFFSETS
	.align		4
        /*0030*/ 	.byte	0x04, 0x31
        /*0032*/ 	.short	(.L_30 - .L_29)


	//   ....[0]....
.L_29:
        /*0034*/ 	.word	0x000009f0


	//   ....[1]....
        /*0038*/ 	.word	0x00000a30


	//   ....[2]....
        /*003c*/ 	.word	0x00000b50


	//   ....[3]....
        /*0040*/ 	.word	0x00002430


	//----- nvinfo : EIATTR_COOP_GROUP_MASK_REGIDS
	.align		4
.L_30:
        /*0044*/ 	.byte	0x04, 0x29
        /*0046*/ 	.short	(.L_32 - .L_31)


	//   ....[0]....
.L_31:
        /*0048*/ 	.word	0xffffffff


	//   ....[1]....
        /*004c*/ 	.word	0xffffffff


	//   ....[2]....
        /*0050*/ 	.word	0xffffffff


	//   ....[3]....
        /*0054*/ 	.word	0xffffffff


	//   ....[4]....
        /*0058*/ 	.word	0xffffffff


	//   ....[5]....
        /*005c*/ 	.word	0xffffffff


	//   ....[6]....
        /*0060*/ 	.word	0xffffffff


	//----- nvinfo : EIATTR_COOP_GROUP_INSTR_OFFSETS
	.align		4
.L_32:
        /*0064*/ 	.byte	0x04, 0x28
        /*0066*/ 	.short	(.L_34 - .L_33)


	//   ....[0]....
.L_33:
        /*0068*/ 	.word	0x00000070


	//   ....[1]....
        /*006c*/ 	.word	0x00000080


	//   ....[2]....
        /*0070*/ 	.word	0x00000440


	//   ....[3]....
        /*0074*/ 	.word	0x000005d0


	//   ....[4]....
        /*0078*/ 	.word	0x00000800


	//   ....[5]....
        /*007c*/ 	.word	0x00000c80


	//   ....[6]....
        /*0080*/ 	.word	0x00001730


	//----- nvinfo : EIATTR_REG_RECONFIG
	.align		4
.L_34:
        /*0084*/ 	.byte	0x01, 0x54
	.zero		2


	//----- nvinfo : EIATTR_SYSCALL_OFFSETS
	.align		4
        /*0088*/ 	.byte	0x04, 0x46
        /*008a*/ 	.short	(.L_36 - .L_35)


	//   ....[0]....
.L_35:
        /*008c*/ 	.word	0x000018f0


	//   ....[1]....
        /*0090*/ 	.word	0x00002660


	//   ....[2]....
        /*0094*/ 	.word	0x00002750


	//----- nvinfo : EIATTR_MBARRIER_INSTR_OFFSETS
	.align		4
.L_36:
        /*0098*/ 	.byte	0x04, 0x39
        /*009a*/ 	.short	(.L_38 - .L_37)


	//   ....[0]....
.L_37:
        /*009c*/ 	.word	0x00000540
        /*00a0*/ 	.word	0x000000ff
        /*00a4*/ 	.word	0x00000000
        /*00a8*/ 	.short	0x0100
        /*00aa*/ 	.byte	0x08
	.zero		1


	//   ....[1]....
        /*00ac*/ 	.word	0x00000550
        /*00b0*/ 	.word	0x000000ff
        /*00b4*/ 	.word	0x00000020
        /*00b8*/ 	.short	0x0100
        /*00ba*/ 	.byte	0x08
	.zero		1


	//   ....[2]....
        /*00bc*/ 	.word	0x00000560
        /*00c0*/ 	.word	0x000000ff
        /*00c4*/ 	.word	0x00000008
        /*00c8*/ 	.short	0x0100
        /*00ca*/ 	.byte	0x08
	.zero		1


	//   ....[3]....
        /*00cc*/ 	.word	0x00000570
        /*00d0*/ 	.word	0x000000ff
        /*00d4*/ 	.word	0x00000028
        /*00d8*/ 	.short	0x0100
        /*00da*/ 	.byte	0x08
	.zero		1


	//   ....[4]....
        /*00dc*/ 	.word	0x00000580
        /*00e0*/ 	.word	0x000000ff
        /*00e4*/ 	.word	0x00000010
        /*00e8*/ 	.short	0x0100
        /*00ea*/ 	.byte	0x08
	.zero		1


	//   ....[5]....
        /*00ec*/ 	.word	0x00000590
        /*00f0*/ 	.word	0x000000ff
        /*00f4*/ 	.word	0x00000030
        /*00f8*/ 	.short	0x0100
        /*00fa*/ 	.byte	0x08
	.zero		1


	//   ....[6]....
        /*00fc*/ 	.word	0x000005a0
        /*0100*/ 	.word	0x000000ff
        /*0104*/ 	.word	0x00000018
        /*0108*/ 	.short	0x0100
        /*010a*/ 	.byte	0x08
	.zero		1


	//   ....[7]....
        /*010c*/ 	.word	0x000005b0
        /*0110*/ 	.word	0x000000ff
        /*0114*/ 	.word	0x00000038
        /*0118*/ 	.short	0x0100
        /*011a*/ 	.byte	0x08
	.zero		1


	//   ....[8]....
        /*011c*/ 	.word	0x00000710
        /*0120*/ 	.word	0x000000ff
        /*0124*/ 	.word	0x00000040
        /*0128*/ 	.short	0x0100
        /*012a*/ 	.byte	0x08
	.zero		1


	//   ....[9]....
        /*012c*/ 	.word	0x00000720
        /*0130*/ 	.word	0x000000ff
        /*0134*/ 	.word	0x00000060
        /*0138*/ 	.short	0x0100
        /*013a*/ 	.byte	0x08
	.zero		1


	//   ....[10]....
        /*013c*/ 	.word	0x00000730
        /*0140*/ 	.word	0x000000ff
        /*0144*/ 	.word	0x00000048
        /*0148*/ 	.short	0x0100
        /*014a*/ 	.byte	0x08
	.zero		1


	//   ....[11]....
        /*014c*/ 	.word	0x00000740
        /*0150*/ 	.word	0x000000ff
        /*0154*/ 	.word	0x00000068
        /*0158*/ 	.short	0x0100
        /*015a*/ 	.byte	0x08
	.zero		1


	//   ....[12]....
        /*015c*/ 	.word	0x00000750
        /*0160*/ 	.word	0x000000ff
        /*0164*/ 	.word	0x00000050
        /*0168*/ 	.short	0x0100
        /*016a*/ 	.byte	0x08
	.zero		1


	//   ....[13]....
        /*016c*/ 	.word	0x00000760
        /*0170*/ 	.word	0x000000ff
        /*0174*/ 	.word	0x00000070
        /*0178*/ 	.short	0x0100
        /*017a*/ 	.byte	0x08
	.zero		1


	//   ....[14]....
        /*017c*/ 	.word	0x00000770
        /*0180*/ 	.word	0x000000ff
        /*0184*/ 	.word	0x00000058
        /*0188*/ 	.short	0x0100
        /*018a*/ 	.byte	0x08
	.zero		1


	//   ....[15]....
        /*018c*/ 	.word	0x00000780
        /*0190*/ 	.word	0x000000ff
        /*0194*/ 	.word	0x00000078
        /*0198*/ 	.short	0x0100
        /*019a*/ 	.byte	0x08
	.zero		1


	//   ....[16]....
        /*019c*/ 	.word	0x00000bc0
        /*01a0*/ 	.word	0x000000ff
        /*01a4*/ 	.word	0x00000080
        /*01a8*/ 	.short	0x0100
        /*01aa*/ 	.byte	0x06
	.zero		1


	//   ....[17]....
        /*01ac*/ 	.word	0x00000c30
        /*01b0*/ 	.word	0x000000ff
        /*01b4*/ 	.word	0x00000088
        /*01b8*/ 	.short	0x0100
        /*01ba*/ 	.byte	0x06
	.zero		1


	//   ....[18]....
        /*01bc*/ 	.word	0x00001970
        /*01c0*/ 	.word	0x00000003
        /*01c4*/ 	.word	0x00000000
        /*01c8*/ 	.short	0x010a
        /*01ca*/ 	.byte	0x3f
	.zero		1


	//   ....[19]....
        /*01cc*/ 	.word	0x000019b0
        /*01d0*/ 	.word	0x00000003
        /*01d4*/ 	.word	0x00000000
        /*01d8*/ 	.short	0x010a
        /*01da*/ 	.byte	0x3f
	.zero		1


	//   ....[20]....
        /*01dc*/ 	.word	0x00001ea0
        /*01e0*/ 	.word	0x000000ff
        /*01e4*/ 	.word	0x00000000
        /*01e8*/ 	.short	0x010a
        /*01ea*/ 	.byte	0x07
	.zero		1


	//   ....[21]....
        /*01ec*/ 	.word	0x00001ee0
        /*01f0*/ 	.word	0x000000ff
        /*01f4*/ 	.word	0x00000000
        /*01f8*/ 	.short	0x010a
        /*01fa*/ 	.byte	0x07
	.zero		1


	//   ....[22]....
        /*01fc*/ 	.word	0x000022c0
        /*0200*/ 	.word	0x00000005
        /*0204*/ 	.word	0x00000000
        /*0208*/ 	.short	0x0101
        /*020a*/ 	.byte	0x3f
	.zero		1


	//   ....[23]....
        /*020c*/ 	.word	0x000024b0
        /*0210*/ 	.word	0x00000003
        /*0214*/ 	.word	0x00000000
        /*0218*/ 	.short	0x0101
        /*021a*/ 	.byte	0x3f
	.zero		1


	//   ....[24]....
        /*021c*/ 	.word	0x00002c20
        /*0220*/ 	.word	0x000000ff
        /*0224*/ 	.word	0x00000040
        /*0228*/ 	.short	0x010a
        /*022a*/ 	.byte	0x34
	.zero		1


	//   ....[25]....
        /*022c*/ 	.word	0x00003480
        /*0230*/ 	.word	0x000000ff
        /*0234*/ 	.word	0x00000000
        /*0238*/ 	.short	0x0101
        /*023a*/ 	.byte	0x04
	.zero		1


	//   ....[26]....
        /*023c*/ 	.word	0x00003550
        /*0240*/ 	.word	0x00000004
        /*0244*/ 	.word	0x00000040
        /*0248*/ 	.short	0x010a
        /*024a*/ 	.byte	0x3f
	.zero		1


	//   ....[27]....
        /*024c*/ 	.word	0x00003b90
        /*0250*/ 	.word	0x000000ff
        /*0254*/ 	.word	0x00000000
        /*0258*/ 	.short	0x0101
        /*025a*/ 	.byte	0x04
	.zero		1


	//   ....[28]....
        /*025c*/ 	.word	0x00003c80
        /*0260*/ 	.word	0x00000004
        /*0264*/ 	.word	0x00000040
        /*0268*/ 	.short	0x010a
        /*026a*/ 	.byte	0x3f
	.zero		1


	//   ....[29]....
        /*026c*/ 	.word	0x000042f0
        /*0270*/ 	.word	0x000000ff
        /*0274*/ 	.word	0x00000000
        /*0278*/ 	.short	0x0101
        /*027a*/ 	.byte	0x04
	.zero		1


	//   ....[30]....
        /*027c*/ 	.word	0x000043c0
        /*0280*/ 	.word	0x00000005
        /*0284*/ 	.word	0x00000040
        /*0288*/ 	.short	0x010a
        /*028a*/ 	.byte	0x3f
	.zero		1


	//   ....[31]....
        /*028c*/ 	.word	0x000049f0
        /*0290*/ 	.word	0x000000ff
        /*0294*/ 	.word	0x00000000
        /*0298*/ 	.short	0x0101
        /*029a*/ 	.byte	0x04
	.zero		1


	//   ....[32]....
        /*029c*/ 	.word	0x000053b0
        /*02a0*/ 	.word	0x000000ff
        /*02a4*/ 	.word	0x00000000
        /*02a8*/ 	.short	0x0101
        /*02aa*/ 	.byte	0x04
	.zero		1


	//   ....[33]....
        /*02ac*/ 	.word	0x000059c0
        /*02b0*/ 	.word	0x000000ff
        /*02b4*/ 	.word	0x00000088
        /*02b8*/ 	.short	0x010a
        /*02ba*/ 	.byte	0x04
	.zero		1


	//   ....[34]....
        /*02bc*/ 	.word	0x00005dd0
        /*02c0*/ 	.word	0x000000ff
        /*02c4*/ 	.word	0x00000060
        /*02c8*/ 	.short	0x010a
        /*02ca*/ 	.byte	0x05
	.zero		1


	//   ....[35]....
        /*02cc*/ 	.word	0x00005ec0
        /*02d0*/ 	.word	0x000000ff
        /*02d4*/ 	.word	0x00000040
        /*02d8*/ 	.short	0x010b
        /*02da*/ 	.byte	0x05
	.zero		1


	//   ....[36]....
        /*02dc*/ 	.word	0x00005f20
        /*02e0*/ 	.word	0x000000ff
        /*02e4*/ 	.word	0x00000000
        /*02e8*/ 	.short	0x0101
        /*02ea*/ 	.byte	0x04
	.zero		1


	//   ....[37]....
        /*02ec*/ 	.word	0x00005f50
        /*02f0*/ 	.word	0x000000ff
        /*02f4*/ 	.word	0x00000068
        /*02f8*/ 	.short	0x010a
        /*02fa*/ 	.byte	0x05
	.zero		1


	//   ....[38]....
        /*02fc*/ 	.word	0x00006060
        /*0300*/ 	.word	0x000000ff
        /*0304*/ 	.word	0x00000048
        /*0308*/ 	.short	0x010b
        /*030a*/ 	.byte	0x05
	.zero		1


	//   ....[39]....
        /*030c*/ 	.word	0x000060d0
        /*0310*/ 	.word	0x000000ff
        /*0314*/ 	.word	0x00000000
        /*0318*/ 	.short	0x0101
        /*031a*/ 	.byte	0x04
	.zero		1


	//   ....[40]....
        /*031c*/ 	.word	0x00006100
        /*0320*/ 	.word	0x000000ff
        /*0324*/ 	.word	0x00000070
        /*0328*/ 	.short	0x010a
        /*032a*/ 	.byte	0x05
	.zero		1


	//   ....[41]....
        /*032c*/ 	.word	0x00006200
        /*0330*/ 	.word	0x000000ff
        /*0334*/ 	.word	0x00000050
        /*0338*/ 	.short	0x010b
        /*033a*/ 	.byte	0x05
	.zero		1


	//   ....[42]....
        /*033c*/ 	.word	0x00006260
        /*0340*/ 	.word	0x000000ff
        /*0344*/ 	.word	0x00000000
        /*0348*/ 	.short	0x0101
        /*034a*/ 	.byte	0x04
	.zero		1


	//   ....[43]....
        /*034c*/ 	.word	0x00006290
        /*0350*/ 	.word	0x000000ff
        /*0354*/ 	.word	0x00000078
        /*0358*/ 	.short	0x010a
        /*035a*/ 	.byte	0x05
	.zero		1


	//   ....[44]....
        /*035c*/ 	.word	0x00006390
        /*0360*/ 	.word	0x000000ff
        /*0364*/ 	.word	0x00000058
        /*0368*/ 	.short	0x010b
        /*036a*/ 	.byte	0x05
	.zero		1


	//   ....[45]....
        /*036c*/ 	.word	0x00006480
        /*0370*/ 	.word	0x000000ff
        /*0374*/ 	.word	0x00000000
        /*0378*/ 	.short	0x0101
        /*037a*/ 	.byte	0x04
	.zero		1


	//   ....[46]....
        /*037c*/ 	.word	0x00006ac0
        /*0380*/ 	.word	0x00000003
        /*0384*/ 	.word	0x00000060
        /*0388*/ 	.short	0x010a
        /*038a*/ 	.byte	0x3f
	.zero		1


	//   ....[47]....
        /*038c*/ 	.word	0x00006b00
        /*0390*/ 	.word	0x00000003
        /*0394*/ 	.word	0x00000068
        /*0398*/ 	.short	0x010a
        /*039a*/ 	.byte	0x3f
	.zero		1


	//   ....[48]....
        /*039c*/ 	.word	0x00006b40
        /*03a0*/ 	.word	0x00000003
        /*03a4*/ 	.word	0x00000070
        /*03a8*/ 	.short	0x010a
        /*03aa*/ 	.byte	0x3f
	.zero		1


	//   ....[49]....
        /*03ac*/ 	.word	0x00006b90
        /*03b0*/ 	.word	0x00000003
        /*03b4*/ 	.word	0x00000078
        /*03b8*/ 	.short	0x010a
        /*03ba*/ 	.byte	0x3f
	.zero		1


	//   ....[50]....
        /*03bc*/ 	.word	0x00006ef0
        /*03c0*/ 	.word	0x0000000e
        /*03c4*/ 	.word	0x00000020
        /*03c8*/ 	.short	0x010a
        /*03ca*/ 	.byte	0x3f
	.zero		1


	//   ....[51]....
        /*03cc*/ 	.word	0x000072a0
        /*03d0*/ 	.word	0x00000004
        /*03d4*/ 	.word	0x00000088
        /*03d8*/ 	.short	0x0101
        /*03da*/ 	.byte	0x3f
	.zero		1


	//   ....[52]....
        /*03dc*/ 	.word	0x000079a0
        /*03e0*/ 	.word	0x00000005
        /*03e4*/ 	.word	0x00000000
        /*03e8*/ 	.short	0x010a
        /*03ea*/ 	.byte	0x3f
	.zero		1


	//   ....[53]....
        /*03ec*/ 	.word	0x00007a20
        /*03f0*/ 	.word	0x00000007
        /*03f4*/ 	.word	0x00000000
        /*03f8*/ 	.short	0x010a
        /*03fa*/ 	.byte	0x3f
	.zero		1


	//   ....[54]....
        /*03fc*/ 	.word	0x00007ab0
        /*0400*/ 	.word	0x00000006
        /*0404*/ 	.word	0x00000000
        /*0408*/ 	.short	0x010a
        /*040a*/ 	.byte	0x3f
	.zero		1


	//   ....[55]....
        /*040c*/ 	.word	0x00007b40
        /*0410*/ 	.word	0x00000003
        /*0414*/ 	.word	0x00000000
        /*0418*/ 	.short	0x010a
        /*041a*/ 	.byte	0x3f
	.zero		1


	//   ....[56]....
        /*041c*/ 	.word	0x00007ba0
        /*0420*/ 	.word	0x00000003
        /*0424*/ 	.word	0x00000000
        /*0428*/ 	.short	0x010a
        /*042a*/ 	.byte	0x3f
	.zero		1


	//   ....[57]....
        /*042c*/ 	.word	0x00007c00
        /*0430*/ 	.word	0x00000005
        /*0434*/ 	.word	0x00000000
        /*0438*/ 	.short	0x010a
        /*043a*/ 	.byte	0x3f
	.zero		1


	//   ....[58]....
        /*043c*/ 	.word	0x00007c60
        /*0440*/ 	.word	0x00000004
        /*0444*/ 	.word	0x00000040
        /*0448*/ 	.short	0x010a
        /*044a*/ 	.byte	0x3f
	.zero		1


	//   ....[59]....
        /*044c*/ 	.word	0x00007cb0
        /*0450*/ 	.word	0x00000004
        /*0454*/ 	.word	0x00000040
        /*0458*/ 	.short	0x010a
        /*045a*/ 	.byte	0x3f
	.zero		1


	//   ....[60]....
        /*045c*/ 	.word	0x00007d00
        /*0460*/ 	.word	0x00000004
        /*0464*/ 	.word	0x00000040
        /*0468*/ 	.short	0x010a
        /*046a*/ 	.byte	0x3f
	.zero		1


	//   ....[61]....
        /*046c*/ 	.word	0x00007d50
        /*0470*/ 	.word	0x00000005
        /*0474*/ 	.word	0x00000040
        /*0478*/ 	.short	0x010a
        /*047a*/ 	.byte	0x3f
	.zero		1


	//   ....[62]....
        /*047c*/ 	.word	0x00007db0
        /*0480*/ 	.word	0x00000003
        /*0484*/ 	.word	0x00000088
        /*0488*/ 	.short	0x010a
        /*048a*/ 	.byte	0x3f
	.zero		1


	//   ....[63]....
        /*048c*/ 	.word	0x00007e10
        /*0490*/ 	.word	0x00000005
        /*0494*/ 	.word	0x00000060
        /*0498*/ 	.short	0x010a
        /*049a*/ 	.byte	0x3f
	.zero		1


	//   ....[64]....
        /*049c*/ 	.word	0x00007e70
        /*04a0*/ 	.word	0x00000005
        /*04a4*/ 	.word	0x00000068
        /*04a8*/ 	.short	0x010a
        /*04aa*/ 	.byte	0x3f
	.zero		1


	//   ....[65]....
        /*04ac*/ 	.word	0x00007ed0
        /*04b0*/ 	.word	0x00000005
        /*04b4*/ 	.word	0x00000070
        /*04b8*/ 	.short	0x010a
        /*04ba*/ 	.byte	0x3f
	.zero		1


	//   ....[66]....
        /*04bc*/ 	.word	0x00007f30
        /*04c0*/ 	.word	0x00000005
        /*04c4*/ 	.word	0x00000078
        /*04c8*/ 	.short	0x010a
        /*04ca*/ 	.byte	0x3f
	.zero		1


	//   ....[67]....
        /*04cc*/ 	.word	0x00007f80
        /*04d0*/ 	.word	0x00000003
        /*04d4*/ 	.word	0x00000060
        /*04d8*/ 	.short	0x010a
        /*04da*/ 	.byte	0x3f
	.zero		1


	//   ....[68]....
        /*04dc*/ 	.word	0x00007fd0
        /*04e0*/ 	.word	0x00000003
        /*04e4*/ 	.word	0x00000068
        /*04e8*/ 	.short	0x010a
        /*04ea*/ 	.byte	0x3f
	.zero		1


	//   ....[69]....
        /*04ec*/ 	.word	0x00008020
        /*04f0*/ 	.word	0x00000003
        /*04f4*/ 	.word	0x00000070
        /*04f8*/ 	.short	0x010a
        /*04fa*/ 	.byte	0x3f
	.zero		1


	//   ....[70]....
        /*04fc*/ 	.word	0x000080f0
        /*0500*/ 	.word	0x0000000e
        /*0504*/ 	.word	0x00000020
        /*0508*/ 	.short	0x010a
        /*050a*/ 	.byte	0x3f
	.zero		1


	//   ....[71]....
        /*050c*/ 	.word	0x000081c0
        /*0510*/ 	.word	0x00000005
        /*0514*/ 	.word	0x00000000
        /*0518*/ 	.short	0x010a
        /*051a*/ 	.byte	0x3f
	.zero		1


	//   ....[72]....
        /*051c*/ 	.word	0x00008210
        /*0520*/ 	.word	0x00000007
        /*0524*/ 	.word	0x00000000
        /*0528*/ 	.short	0x010a
        /*052a*/ 	.byte	0x3f
	.zero		1


	//   ....[73]....
        /*052c*/ 	.word	0x00008260
        /*0530*/ 	.word	0x00000006
        /*0534*/ 	.word	0x00000000
        /*0538*/ 	.short	0x010a
        /*053a*/ 	.byte	0x3f
	.zero		1


	//----- nvinfo : EIATTR_NUM_MBARRIERS
	.align		4
.L_38:
        /*053c*/ 	.byte	0x03, 0x38
        /*053e*/ 	.short	0x0012


	//----- nvinfo : EIATTR_EXIT_INSTR_OFFSETS
	.align		4
        /*0540*/ 	.byte	0x04, 0x1c
        /*0542*/ 	.short	(.L_40 - .L_39)


	//   ....[0]....
.L_39:
        /*0544*/ 	.word	0x00007b90


	//----- nvinfo : EIATTR_MAX_THREADS
	.align		4
.L_40:
        /*0548*/ 	.byte	0x04, 0x05
        /*054a*/ 	.short	(.L_42 - .L_41)
.L_41:
        /*054c*/ 	.word	0x00000180
        /*0550*/ 	.word	0x00000001
        /*0554*/ 	.word	0x00000001


	//----- nvinfo : EIATTR_CRS_STACK_SIZE
	.align		4
.L_42:
        /*0558*/ 	.byte	0x04, 0x1e
        /*055a*/ 	.short	(.L_44 - .L_43)
.L_43:
        /*055c*/ 	.word	0x00000000


	//----- nvinfo : EIATTR_CBANK_PARAM_SIZE
	.align		4
.L_44:
        /*0560*/ 	.byte	0x03, 0x19
        /*0562*/ 	.short	0x0770


	//----- nvinfo : EIATTR_PARAM_CBANK
	.align		4
        /*0564*/ 	.byte	0x04, 0x0a
        /*0566*/ 	.short	(.L_46 - .L_45)
	.align		4
.L_45:
        /*0568*/ 	.word	index@(.nv.constant0._ZN7cutlass13device_kernelINS_4gemm6kernel13GemmUniversalIN4cute5tupleIJiiiiEEENS1_10collective13CollectiveMmaINS1_34MainloopSm90TmaGmmaWarpSpecializedILi4ENS5_IJNS4_1CILi2EEENSA_ILi1EEESC_EEENS1_35KernelTmaWarpSpecializedCooperativeEEENS5_IJNSA_ILi256EEENSA_ILi64EEESH_EEENS_10bfloat16_tENS5_IJlSC_lEEESJ_SK_NS4_8TiledMMAINS4_8MMA_AtomIJNS4_4SM904GMMA27MMA_64x64x16_F32BF16BF16_SSILNSO_5MajorE0ELSQ_0ELNSO_7ScaleInE1ELSR_1EEEEEENS4_6LayoutISD_NS5_IJSC_NSA_ILi0EEESV_EEEEENS5_IJNS4_10UnderscoreESY_SY_EEEEENS4_13SM90_TMA_LOADENS4_14ComposedLayoutINS4_7SwizzleILi3ELi4ELi3EEENS4_18smem_ptr_flag_bitsILi16EEENSU_INS5_IJNSA_ILi8EEESH_EEENS5_IJSH_SC_EEEEEEEvNS4_8identityENS4_23SM90_TMA_LOAD_MULTICASTES1B_vS1C_EENS_8epilogue10collective18CollectiveEpilogueINS1F_22Sm90TmaWarpSpecializedILi4ELi2ELi16ELb1ELb0EEEJSI_NS5_IJNSA_ILi128EEENSA_ILi32EEEEEESJ_SK_SJ_SK_NS1F_6fusion15FusionCallbacksIS1J_NS1N_13LinCombEltActINS1F_6thread4ReLuESJ_fSJ_fLNS_15FloatRoundStyleE2EEESI_S1M_JEEES11_NS12_INS13_ILi2ELi4ELi3EEES16_NSU_INS5_IJS17_S1L_EEENS5_IJS1L_SC_EEEEEEENS4_17SM75_U32x4_LDSM_NENS4_14SM90_TMA_STOREES1Z_NS4_17SM90_U32x4_STSM_NENS4_9Copy_AtomIJS22_NS_6half_tEEEEvEEEvvEEEEvNT_6ParamsE)
        /*056c*/ 	.short	0x0210
        /*056e*/ 	.short	0x0770


	//----- nvinfo : EIATTR_SW_WAR
	.align		4
.L_46:
        /*0570*/ 	.byte	0x04, 0x36
        /*0572*/ 	.short	(.L_48 - .L_47)
.L_47:
        /*0574*/ 	.word	0x00000008
.L_48:


//--------------------- .nv.callgraph             --------------------------
	.section	.nv.callgraph,"",@"SHT_CUDA_CALLGRAPH"
	.align	4
	.sectionentsize	8
	.align		4
        /*0000*/ 	.word	0x00000000
	.align		4
        /*0004*/ 	.word	0xffffffff
	.align		4
        /*0008*/ 	.word	index@(_ZN7cutlass13device_kernelINS_4gemm6kernel13GemmUniversalIN4cute5tupleIJiiiiEEENS1_10collective13CollectiveMmaINS1_34MainloopSm90TmaGmmaWarpSpecializedILi4ENS5_IJNS4_1CILi2EEENSA_ILi1EEESC_EEENS1_35KernelTmaWarpSpecializedCooperativeEEENS5_IJNSA_ILi256EEENSA_ILi64EEESH_EEENS_10bfloat16_tENS5_IJlSC_lEEESJ_SK_NS4_8TiledMMAINS4_8MMA_AtomIJNS4_4SM904GMMA27MMA_64x64x16_F32BF16BF16_SSILNSO_5MajorE0ELSQ_0ELNSO_7ScaleInE1ELSR_1EEEEEENS4_6LayoutISD_NS5_IJSC_NSA_ILi0EEESV_EEEEENS5_IJNS4_10UnderscoreESY_SY_EEEEENS4_13SM90_TMA_LOADENS4_14ComposedLayoutINS4_7SwizzleILi3ELi4ELi3EEENS4_18smem_ptr_flag_bitsILi16EEENSU_INS5_IJNSA_ILi8EEESH_EEENS5_IJSH_SC_EEEEEEEvNS4_8identityENS4_23SM90_TMA_LOAD_MULTICASTES1B_vS1C_EENS_8epilogue10collective18CollectiveEpilogueINS1F_22Sm90TmaWarpSpecializedILi4ELi2ELi16ELb1ELb0EEEJSI_NS5_IJNSA_ILi128EEENSA_ILi32EEEEEESJ_SK_SJ_SK_NS1F_6fusion15FusionCallbacksIS1J_NS1N_13LinCombEltActINS1F_6thread4ReLuESJ_fSJ_fLNS_15FloatRoundStyleE2EEESI_S1M_JEEES11_NS12_INS13_ILi2ELi4ELi3EEES16_NSU_INS5_IJS17_S1L_EEENS5_IJS1L_SC_EEEEEEENS4_17SM75_U32x4_LDSM_NENS4_14SM90_TMA_STOREES1Z_NS4_17SM90_U32x4_STSM_NENS4_9Copy_AtomIJS22_NS_6half_tEEEEvEEEvvEEEEvNT_6ParamsE)
	.align		4
        /*000c*/ 	.word	index@(__assertfail)
	.align		4
        /*0010*/ 	.word	0x00000000
	.align		4
        /*0014*/ 	.word	0xfffffffe
	.align		4
        /*0018*/ 	.word	0x00000000
	.align		4
        /*001c*/ 	.word	0xfffffffd
	.align		4
        /*0020*/ 	.word	0x00000000
	.align		4
        /*0024*/ 	.word	0xfffffffc


//--------------------- .nv.constant4             --------------------------
	.section	.nv.constant4,"a",@progbits
	.align	8
	.align		8
.nv.constant4:
        /*0000*/ 	.dword	__assertfail
	.align		8
        /*0008*/ 	.dword	__unnamed_1
	.align		8
        /*0010*/ 	.dword	__unnamed_2
	.align		8
        /*0018*/ 	.dword	_ZN39_INTERNAL_9888dff4_4_k_cu_87ed8835_40104cuda3std3__45__cpo5beginE
	.align		8
        /*0020*/ 	.dword	_ZN39_INTERNAL_9888dff4_4_k_cu_87ed8835_40104cuda3std3__45__cpo3endE
	.align		8
        /*0028*/ 	.dword	_ZN39_INTERNAL_9888dff4_4_k_cu_87ed8835_40104cuda3std3__45__cpo6cbeginE
	.align		8
        /*0030*/ 	.dword	_ZN39_INTERNAL_9888dff4_4_k_cu_87ed8835_40104cuda3std3__45__cpo4cendE
	.align		8
        /*0038*/ 	.dword	_ZN39_INTERNAL_9888dff4_4_k_cu_87ed8835_40104cuda3std3__441_GLOBAL__N__9888dff4_4_k_cu_87ed8835_40106ignoreE
	.align		8
        /*0040*/ 	.dword	_ZN39_INTERNAL_9888dff4_4_k_cu_87ed8835_40104cuda3std3__419piecewise_constructE
	.align		8
        /*0048*/ 	.dword	_ZN39_INTERNAL_9888dff4_4_k_cu_87ed8835_40104cuda3std3__48in_placeE
	.align		8
        /*0050*/ 	.dword	_ZN39_INTERNAL_9888dff4_4_k_cu_87ed8835_40104cuda3std6ranges3__45__cpo4swapE
	.align		8
        /*0058*/ 	.dword	_ZN39_INTERNAL_9888dff4_4_k_cu_87ed8835_40104cuda3std6ranges3__45__cpo9iter_moveE
	.align		8
        /*0060*/ 	.dword	_ZN39_INTERNAL_9888dff4_4_k_cu_87ed8835_40104cute7productE
	.align		8
        /*0068*/ 	.dword	_ZN39_INTERNAL_9888dff4_4_k_cu_87ed8835_40104cute1_E
	.align		8
        /*0070*/ 	.dword	$str$22
	.align		8
        /*0078*/ 	.dword	$str$23
	.align		8
        /*0080*/ 	.dword	$str$26
	.align		8
        /*0088*/ 	.dword	$str$27


//--------------------- .text._ZN7cutlass13device_kernelINS_4gemm6kernel13GemmUniversalIN4cute5tupleIJiiiiEEENS1_10collective13CollectiveMmaINS1_34MainloopSm90TmaGmmaWarpSpecializedILi4ENS5_IJNS4_1CILi2EEENSA_ILi1EEESC_EEENS1_35KernelTmaWarpSpecializedCooperativeEEENS5_IJNSA_ILi256EEENSA_ILi64EEESH_EEENS_10bfloat16_tENS5_IJlSC_lEEESJ_SK_NS4_8TiledMMAINS4_8MMA_AtomIJNS4_4SM904GMMA27MMA_64x64x16_F32BF16BF16_SSILNSO_5MajorE0ELSQ_0ELNSO_7ScaleInE1ELSR_1EEEEEENS4_6LayoutISD_NS5_IJSC_NSA_ILi0EEESV_EEEEENS5_IJNS4_10UnderscoreESY_SY_EEEEENS4_13SM90_TMA_LOADENS4_14ComposedLayoutINS4_7SwizzleILi3ELi4ELi3EEENS4_18smem_ptr_flag_bitsILi16EEENSU_INS5_IJNSA_ILi8EEESH_EEENS5_IJSH_SC_EEEEEEEvNS4_8identityENS4_23SM90_TMA_LOAD_MULTICASTES1B_vS1C_EENS_8epilogue10collective18CollectiveEpilogueINS1F_22Sm90TmaWarpSpecializedILi4ELi2ELi16ELb1ELb0EEEJSI_NS5_IJNSA_ILi128EEENSA_ILi32EEEEEESJ_SK_SJ_SK_NS1F_6fusion15FusionCallbacksIS1J_NS1N_13LinCombEltActINS1F_6thread4ReLuESJ_fSJ_fLNS_15FloatRoundStyleE2EEESI_S1M_JEEES11_NS12_INS13_ILi2ELi4ELi3EEES16_NSU_INS5_IJS17_S1L_EEENS5_IJS1L_SC_EEEEEEENS4_17SM75_U32x4_LDSM_NENS4_14SM90_TMA_STOREES1Z_NS4_17SM90_U32x4_STSM_NENS4_9Copy_AtomIJS22_NS_6half_tEEEEvEEEvvEEEEvNT_6ParamsE --------------------------
	.section	.text._ZN7cutlass13device_kernelINS_4gemm6kernel13GemmUniversalIN4cute5tupleIJiiiiEEENS1_10collective13CollectiveMmaINS1_34MainloopSm90TmaGmmaWarpSpecializedILi4ENS5_IJNS4_1CILi2EEENSA_ILi1EEESC_EEENS1_35KernelTmaWarpSpecializedCooperativeEEENS5_IJNSA_ILi256EEENSA_ILi64EEESH_EEENS_10bfloat16_tENS5_IJlSC_lEEESJ_SK_NS4_8TiledMMAINS4_8MMA_AtomIJNS4_4SM904GMMA27MMA_64x64x16_F32BF16BF16_SSILNSO_5MajorE0ELSQ_0ELNSO_7ScaleInE1ELSR_1EEEEEENS4_6LayoutISD_NS5_IJSC_NSA_ILi0EEESV_EEEEENS5_IJNS4_10UnderscoreESY_SY_EEEEENS4_13SM90_TMA_LOADENS4_14ComposedLayoutINS4_7SwizzleILi3ELi4ELi3EEENS4_18smem_ptr_flag_bitsILi16EEENSU_INS5_IJNSA_ILi8EEESH_EEENS5_IJSH_SC_EEEEEEEvNS4_8identityENS4_23SM90_TMA_LOAD_MULTICASTES1B_vS1C_EENS_8epilogue10collective18CollectiveEpilogueINS1F_22Sm90TmaWarpSpecializedILi4ELi2ELi16ELb1ELb0EEEJSI_NS5_IJNSA_ILi128EEENSA_ILi32EEEEEESJ_SK_SJ_SK_NS1F_6fusion15FusionCallbacksIS1J_NS1N_13LinCombEltActINS1F_6thread4ReLuESJ_fSJ_fLNS_15FloatRoundStyleE2EEESI_S1M_JEEES11_NS12_INS13_ILi2ELi4ELi3EEES16_NSU_INS5_IJS17_S1L_EEENS5_IJS1L_SC_EEEEEEENS4_17SM75_U32x4_LDSM_NENS4_14SM90_TMA_STOREES1Z_NS4_17SM90_U32x4_STSM_NENS4_9Copy_AtomIJS22_NS_6half_tEEEEvEEEvvEEEEvNT_6ParamsE,"ax",@progbits
	.align	128
.text._ZN7cutlass13device_kernelINS_4gemm6kernel13GemmUniversalIN4cute5tupleIJiiiiEEENS1_10collective13CollectiveMmaINS1_34MainloopSm90TmaGmmaWarpSpecializedILi4ENS5_IJNS4_1CILi2EEENSA_ILi1EEESC_EEENS1_35KernelTmaWarpSpecializedCooperativeEEENS5_IJNSA_ILi256EEENSA_ILi64EEESH_EEENS_10bfloat16_tENS5_IJlSC_lEEESJ_SK_NS4_8TiledMMAINS4_8MMA_AtomIJNS4_4SM904GMMA27MMA_64x64x16_F32BF16BF16_SSILNSO_5MajorE0ELSQ_0ELNSO_7ScaleInE1ELSR_1EEEEEENS4_6LayoutISD_NS5_IJSC_NSA_ILi0EEESV_EEEEENS5_IJNS4_10UnderscoreESY_SY_EEEEENS4_13SM90_TMA_LOADENS4_14ComposedLayoutINS4_7SwizzleILi3ELi4ELi3EEENS4_18smem_ptr_flag_bitsILi16EEENSU_INS5_IJNSA_ILi8EEESH_EEENS5_IJSH_SC_EEEEEEEvNS4_8identityENS4_23SM90_TMA_LOAD_MULTICASTES1B_vS1C_EENS_8epilogue10collective18CollectiveEpilogueINS1F_22Sm90TmaWarpSpecializedILi4ELi2ELi16ELb1ELb0EEEJSI_NS5_IJNSA_ILi128EEENSA_ILi32EEEEEESJ_SK_SJ_SK_NS1F_6fusion15FusionCallbacksIS1J_NS1N_13LinCombEltActINS1F_6thread4ReLuESJ_fSJ_fLNS_15FloatRoundStyleE2EEESI_S1M_JEEES11_NS12_INS13_ILi2ELi4ELi3EEES16_NSU_INS5_IJS17_S1L_EEENS5_IJS1L_SC_EEEEEEENS4_17SM75_U32x4_LDSM_NENS4_14SM90_TMA_STOREES1Z_NS4_17SM90_U32x4_STSM_NENS4_9Copy_AtomIJS22_NS_6half_tEEEEvEEEvvEEEEvNT_6ParamsE:
        .type           _ZN7cutlass13device_kernelINS_4gemm6kernel13GemmUniversalIN4cute5tupleIJiiiiEEENS1_10collective13CollectiveMmaINS1_34MainloopSm90TmaGmmaWarpSpecializedILi4ENS5_IJNS4_1CILi2EEENSA_ILi1EEESC_EEENS1_35KernelTmaWarpSpecializedCooperativeEEENS5_IJNSA_ILi256EEENSA_ILi64EEESH_EEENS_10bfloat16_tENS5_IJlSC_lEEESJ_SK_NS4_8TiledMMAINS4_8MMA_AtomIJNS4_4SM904GMMA27MMA_64x64x16_F32BF16BF16_SSILNSO_5MajorE0ELSQ_0ELNSO_7ScaleInE1ELSR_1EEEEEENS4_6LayoutISD_NS5_IJSC_NSA_ILi0EEESV_EEEEENS5_IJNS4_10UnderscoreESY_SY_EEEEENS4_13SM90_TMA_LOADENS4_14ComposedLayoutINS4_7SwizzleILi3ELi4ELi3EEENS4_18smem_ptr_flag_bitsILi16EEENSU_INS5_IJNSA_ILi8EEESH_EEENS5_IJSH_SC_EEEEEEEvNS4_8identityENS4_23SM90_TMA_LOAD_MULTICASTES1B_vS1C_EENS_8epilogue10collective18CollectiveEpilogueINS1F_22Sm90TmaWarpSpecializedILi4ELi2ELi16ELb1ELb0EEEJSI_NS5_IJNSA_ILi128EEENSA_ILi32EEEEEESJ_SK_SJ_SK_NS1F_6fusion15FusionCallbacksIS1J_NS1N_13LinCombEltActINS1F_6thread4ReLuESJ_fSJ_fLNS_15FloatRoundStyleE2EEESI_S1M_JEEES11_NS12_INS13_ILi2ELi4ELi3EEES16_NSU_INS5_IJS17_S1L_EEENS5_IJS1L_SC_EEEEEEENS4_17SM75_U32x4_LDSM_NENS4_14SM90_TMA_STOREES1Z_NS4_17SM90_U32x4_STSM_NENS4_9Copy_AtomIJS22_NS_6half_tEEEEvEEEvvEEEEvNT_6ParamsE,@function
        .size           _ZN7cutlass13device_kernelINS_4gemm6kernel13GemmUniversalIN4cute5tupleIJiiiiEEENS1_10collective13CollectiveMmaINS1_34MainloopSm90TmaGmmaWarpSpecializedILi4ENS5_IJNS4_1CILi2EEENSA_ILi1EEESC_EEENS1_35KernelTmaWarpSpecializedCooperativeEEENS5_IJNSA_ILi256EEENSA_ILi64EEESH_EEENS_10bfloat16_tENS5_IJlSC_lEEESJ_SK_NS4_8TiledMMAINS4_8MMA_AtomIJNS4_4SM904GMMA27MMA_64x64x16_F32BF16BF16_SSILNSO_5MajorE0ELSQ_0ELNSO_7ScaleInE1ELSR_1EEEEEENS4_6LayoutISD_NS5_IJSC_NSA_ILi0EEESV_EEEEENS5_IJNS4_10UnderscoreESY_SY_EEEEENS4_13SM90_TMA_LOADENS4_14ComposedLayoutINS4_7SwizzleILi3ELi4ELi3EEENS4_18smem_ptr_flag_bitsILi16EEENSU_INS5_IJNSA_ILi8EEESH_EEENS5_IJSH_SC_EEEEEEEvNS4_8identityENS4_23SM90_TMA_LOAD_MULTICASTES1B_vS1C_EENS_8epilogue10collective18CollectiveEpilogueINS1F_22Sm90TmaWarpSpecializedILi4ELi2ELi16ELb1ELb0EEEJSI_NS5_IJNSA_ILi128EEENSA_ILi32EEEEEESJ_SK_SJ_SK_NS1F_6fusion15FusionCallbacksIS1J_NS1N_13LinCombEltActINS1F_6thread4ReLuESJ_fSJ_fLNS_15FloatRoundStyleE2EEESI_S1M_JEEES11_NS12_INS13_ILi2ELi4ELi3EEES16_NSU_INS5_IJS17_S1L_EEENS5_IJS1L_SC_EEEEEEENS4_17SM75_U32x4_LDSM_NENS4_14SM90_TMA_STOREES1Z_NS4_17SM90_U32x4_STSM_NENS4_9Copy_AtomIJS22_NS_6half_tEEEEvEEEvvEEEEvNT_6ParamsE,(.L_x_191 - _ZN7cutlass13device_kernelINS_4gemm6kernel13GemmUniversalIN4cute5tupleIJiiiiEEENS1_10collective13CollectiveMmaINS1_34MainloopSm90TmaGmmaWarpSpecializedILi4ENS5_IJNS4_1CILi2EEENSA_ILi1EEESC_EEENS1_35KernelTmaWarpSpecializedCooperativeEEENS5_IJNSA_ILi256EEENSA_ILi64EEESH_EEENS_10bfloat16_tENS5_IJlSC_lEEESJ_SK_NS4_8TiledMMAINS4_8MMA_AtomIJNS4_4SM904GMMA27MMA_64x64x16_F32BF16BF16_SSILNSO_5MajorE0ELSQ_0ELNSO_7ScaleInE1ELSR_1EEEEEENS4_6LayoutISD_NS5_IJSC_NSA_ILi0EEESV_EEEEENS5_IJNS4_10UnderscoreESY_SY_EEEEENS4_13SM90_TMA_LOADENS4_14ComposedLayoutINS4_7SwizzleILi3ELi4ELi3EEENS4_18smem_ptr_flag_bitsILi16EEENSU_INS5_IJNSA_ILi8EEESH_EEENS5_IJSH_SC_EEEEEEEvNS4_8identityENS4_23SM90_TMA_LOAD_MULTICASTES1B_vS1C_EENS_8epilogue10collective18CollectiveEpilogueINS1F_22Sm90TmaWarpSpecializedILi4ELi2ELi16ELb1ELb0EEEJSI_NS5_IJNSA_ILi128EEENSA_ILi32EEEEEESJ_SK_SJ_SK_NS1F_6fusion15FusionCallbacksIS1J_NS1N_13LinCombEltActINS1F_6thread4ReLuESJ_fSJ_fLNS_15FloatRoundStyleE2EEESI_S1M_JEEES11_NS12_INS13_ILi2ELi4ELi3EEES16_NSU_INS5_IJS17_S1L_EEENS5_IJS1L_SC_EEEEEEENS4_17SM75_U32x4_LDSM_NENS4_14SM90_TMA_STOREES1Z_NS4_17SM90_U32x4_STSM_NENS4_9Copy_AtomIJS22_NS_6half_tEEEEvEEEvvEEEEvNT_6ParamsE)
        .other          _ZN7cutlass13device_kernelINS_4gemm6kernel13GemmUniversalIN4cute5tupleIJiiiiEEENS1_10collective13CollectiveMmaINS1_34MainloopSm90TmaGmmaWarpSpecializedILi4ENS5_IJNS4_1CILi2EEENSA_ILi1EEESC_EEENS1_35KernelTmaWarpSpecializedCooperativeEEENS5_IJNSA_ILi256EEENSA_ILi64EEESH_EEENS_10bfloat16_tENS5_IJlSC_lEEESJ_SK_NS4_8TiledMMAINS4_8MMA_AtomIJNS4_4SM904GMMA27MMA_64x64x16_F32BF16BF16_SSILNSO_5MajorE0ELSQ_0ELNSO_7ScaleInE1ELSR_1EEEEEENS4_6LayoutISD_NS5_IJSC_NSA_ILi0EEESV_EEEEENS5_IJNS4_10UnderscoreESY_SY_EEEEENS4_13SM90_TMA_LOADENS4_14ComposedLayoutINS4_7SwizzleILi3ELi4ELi3EEENS4_18smem_ptr_flag_bitsILi16EEENSU_INS5_IJNSA_ILi8EEESH_EEENS5_IJSH_SC_EEEEEEEvNS4_8identityENS4_23SM90_TMA_LOAD_MULTICASTES1B_vS1C_EENS_8epilogue10collective18CollectiveEpilogueINS1F_22Sm90TmaWarpSpecializedILi4ELi2ELi16ELb1ELb0EEEJSI_NS5_IJNSA_ILi128EEENSA_ILi32EEEEEESJ_SK_SJ_SK_NS1F_6fusion15FusionCallbacksIS1J_NS1N_13LinCombEltActINS1F_6thread4ReLuESJ_fSJ_fLNS_15FloatRoundStyleE2EEESI_S1M_JEEES11_NS12_INS13_ILi2ELi4ELi3EEES16_NSU_INS5_IJS17_S1L_EEENS5_IJS1L_SC_EEEEEEENS4_17SM75_U32x4_LDSM_NENS4_14SM90_TMA_STOREES1Z_NS4_17SM90_U32x4_STSM_NENS4_9Copy_AtomIJS22_NS_6half_tEEEEvEEEvvEEEEvNT_6ParamsE,@"STO_CUDA_ENTRY STV_DEFAULT"
_ZN7cutlass13device_kernelINS_4gemm6kernel13GemmUniversalIN4cute5tupleIJiiiiEEENS1_10collective13CollectiveMmaINS1_34MainloopSm90TmaGmmaWarpSpecializedILi4ENS5_IJNS4_1CILi2EEENSA_ILi1EEESC_EEENS1_35KernelTmaWarpSpecializedCooperativeEEENS5_IJNSA_ILi256EEENSA_ILi64EEESH_EEENS_10bfloat16_tENS5_IJlSC_lEEESJ_SK_NS4_8TiledMMAINS4_8MMA_AtomIJNS4_4SM904GMMA27MMA_64x64x16_F32BF16BF16_SSILNSO_5MajorE0ELSQ_0ELNSO_7ScaleInE1ELSR_1EEEEEENS4_6LayoutISD_NS5_IJSC_NSA_ILi0EEESV_EEEEENS5_IJNS4_10UnderscoreESY_SY_EEEEENS4_13SM90_TMA_LOADENS4_14ComposedLayoutINS4_7SwizzleILi3ELi4ELi3EEENS4_18smem_ptr_flag_bitsILi16EEENSU_INS5_IJNSA_ILi8EEESH_EEENS5_IJSH_SC_EEEEEEEvNS4_8identityENS4_23SM90_TMA_LOAD_MULTICASTES1B_vS1C_EENS_8epilogue10collective18CollectiveEpilogueINS1F_22Sm90TmaWarpSpecializedILi4ELi2ELi16ELb1ELb0EEEJSI_NS5_IJNSA_ILi128EEENSA_ILi32EEEEEESJ_SK_SJ_SK_NS1F_6fusion15FusionCallbacksIS1J_NS1N_13LinCombEltActINS1F_6thread4ReLuESJ_fSJ_fLNS_15FloatRoundStyleE2EEESI_S1M_JEEES11_NS12_INS13_ILi2ELi4ELi3EEES16_NSU_INS5_IJS17_S1L_EEENS5_IJS1L_SC_EEEEEEENS4_17SM75_U32x4_LDSM_NENS4_14SM90_TMA_STOREES1Z_NS4_17SM90_U32x4_STSM_NENS4_9Copy_AtomIJS22_NS_6half_tEEEEvEEEvvEEEEvNT_6ParamsE:
[----:B------:R-:W1:Y:S01]  /*0000*/  LDC R1, c[0x0][0x28] ;  /* 0x00000a00ff017b82 */ /* 0x000e620000000800 */
[----:B------:R-:W2:Y:S07]  /*0010*/  S2R R18, SR_TID.X ;  /* 0x0000000000127919 */ /* 0x000eae0000002100 */
[----:B------:R-:W3:Y:S01]  /*0020*/  LDC.64 R4, c[0x0][0x588] ;  /* 0x00016200ff047b82 */ /* 0x000ee20000000a00 */
[----:B------:R-:W-:Y:S01]  /*0030*/  ELECT P0, URZ, PT ;  /* 0x00000000003f782f */ /* 0x000fe20003800000 */
[----:B------:R-:W-:Y:S01]  /*0040*/  BSSY B0, `(.L_x_0) ;  /* 0x0000016000007945 */ /* 0x000fe20003800000 */
[----:B--2---:R-:W-:-:S02]  /*0050*/  SHF.R.U32.HI R8, RZ, 0x5, R18 ;  /* 0x00000005ff087819 */ /* 0x004fc40000011612 */
[----:B------:R-:W-:-:S03]  /*0060*/  SHF.R.U32.HI R2, RZ, 0x7, R18 ;  /* 0x00000007ff027819 */ /* 0x000fc60000011612 */
[----:B------:R-:W2:Y:S04]  /*0070*/  SHFL.IDX PT, R0, R8, RZ, 0x1f ;  /* 0x00001fff08007589 */ /* 0x000ea800000e0000 */
[----:B------:R4:W1:Y:S01]  /*0080*/  SHFL.IDX PT, R7, R2, RZ, 0x1f ;  /* 0x00001fff02077589 */ /* 0x00086200000e0000 */
[----:B--2---:R-:W-:Y:S02]  /*0090*/  ISETP.NE.OR P0, PT, R0, RZ, !P0 ;  /* 0x000000ff0000720c */ /* 0x004fe40004705670 */
[----:B------:R-:W-:-:S11]  /*00a0*/  SHF.R.S32.HI R3, RZ, 0x1f, R0 ;  /* 0x0000001fff037819 */ /* 0x000fd60000011400 */
[----:B-1-34-:R-:W-:Y:S05]  /*00b0*/  @P0 BRA `(.L_x_1) ;  /* 0x0000000000380947 */ /* 0x01afea0003800000 */
[----:B------:R-:W-:Y:S02]  /*00c0*/  ULDC.64 UR4, c[0x0][0x198] ;  /* 0x0000660000047ab9 */ /* 0x000fe40000000a00 */
[----:B------:R-:W-:Y:S02]  /*00d0*/  UIADD3 UR6, UP0, UR4, 0xf0, URZ ;  /* 0x000000f004067890 */ /* 0x000fe4000ff1e03f */
[----:B------:R-:W-:Y:S02]  /*00e0*/  UIADD3 UR8, UP1, UR4, 0x1f0, URZ ;  /* 0x000001f004087890 */ /* 0x000fe4000ff3e03f */
[----:B------:R-:W-:Y:S02]  /*00f0*/  UIADD3 UR10, UP2, UR4, 0x3f0, URZ ;  /* 0x000003f0040a7890 */ /* 0x000fe4000ff5e03f */
[----:B------:R-:W-:Y:S02]  /*0100*/  UIADD3 UR4, UP3, UR4, 0x4f0, URZ ;  /* 0x000004f004047890 */ /* 0x000fe4000ff7e03f */
[----:B------:R-:W-:-:S02]  /*0110*/  UIADD3.X UR7, URZ, UR5, URZ, UP0, !UPT ;  /* 0x000000053f077290 */ /* 0x000fc400087fe43f */
[----:B------:R-:W-:Y:S02]  /*0120*/  UIADD3.X UR9, URZ, UR5, URZ, UP1, !UPT ;  /* 0x000000053f097290 */ /* 0x000fe40008ffe43f */
[----:B------:R-:W-:Y:S02]  /*0130*/  UIADD3.X UR11, URZ, UR5, URZ, UP2, !UPT ;  /* 0x000000053f0b7290 */ /* 0x000fe400097fe43f */
[----:B------:R-:W-:-:S03]  /*0140*/  UIADD3.X UR5, URZ, UR5, URZ, UP3, !UPT ;  /* 0x000000053f057290 */ /* 0x000fc60009ffe43f */
[----:B------:R1:W-:Y:S02]  /*0150*/  UTMACCTL.PF [UR6] ;  /* 0x00000000060079b9 */ /* 0x0003e40008040000 */
[----:B------:R1:W-:Y:S02]  /*0160*/  UTMACCTL.PF [UR8] ;  /* 0x00000000080079b9 */ /* 0x0003e40008040000 */
[----:B------:R1:W-:Y:S02]  /*0170*/  UTMACCTL.PF [UR10] ;  /* 0x000000000a0079b9 */ /* 0x0003e40008040000 */
[----:B------:R1:W-:Y:S02]  /*0180*/  UTMACCTL.PF [UR4] ;  /* 0x00000000040079b9 */ /* 0x0003e40008040000 */
[----:B-1----:R-:W-:Y:S01]  /*0190*/  NOP ;  /* 0x0000000000007918 */ /* 0x002fe20000000000 */
.L_x_1:
[----:B------:R-:W-:Y:S05]  /*01a0*/  BSYNC B0 ;  /* 0x0000000000007941 */ /* 0x000fea0003800000 */
.L_x_0:
[----:B------:R-:W-:Y:S01]  /*01b0*/  ULDC.64 UR4, c[0x0][0x590] ;  /* 0x0001640000047ab9 */ /* 0x000fe20000000a00 */
[----:B------:R-:W-:Y:S01]  /*01c0*/  LEA.HI R3, R3, R0, RZ, 0x2 ;  /* 0x0000000003037211 */ /* 0x000fe200078f10ff */
[----:B------:R-:W-:Y:S01]  /*01d0*/  ULDC.64 UR40, c[0x0][0x208] ;  /* 0x0000820000287ab9 */ /* 0x000fe20000000a00 */
[----:B------:R-:W-:Y:S01]  /*01e0*/  ISETP.NE.U32.AND P2, PT, RZ, UR4, PT ;  /* 0x00000004ff007c0c */ /* 0x000fe2000bf45070 */
[----:B------:R-:W-:Y:S01]  /*01f0*/  IMAD.MOV.U32 R2, RZ, RZ, R4 ;  /* 0x000000ffff027224 */ /* 0x000fe200078e0004 */
[----:B------:R-:W-:Y:S02]  /*0200*/  LOP3.LUT R3, R3, 0xfffffffc, RZ, 0xc0, !PT ;  /* 0xfffffffc03037812 */ /* 0x000fe400078ec0ff */
[----:B------:R-:W-:Y:S02]  /*0210*/  ISETP.NE.AND.EX P3, PT, RZ, UR5, PT, P2 ;  /* 0x00000005ff007c0c */ /* 0x000fe4000bf65320 */
[----:B------:R-:W-:Y:S01]  /*0220*/  PRMT R6, RZ, 0x7610, R6 ;  /* 0x00007610ff067816 */ /* 0x000fe20000000006 */
[----:B------:R-:W-:-:S02]  /*0230*/  IMAD.IADD R0, R0, 0x1, -R3 ;  /* 0x0000000100007824 */ /* 0x000fc400078e0a03 */
[----:B------:R-:W-:-:S08]  /*0240*/  IMAD.MOV.U32 R3, RZ, RZ, R5 ;  /* 0x000000ffff037224 */ /* 0x000fd000078e0005 */
[----:B------:R-:W-:Y:S05]  /*0250*/  @P3 BRA `(.L_x_2) ;  /* 0x0000000000303947 */ /* 0x000fea0003800000 */
[----:B------:R-:W-:Y:S02]  /*0260*/  ULDC.64 UR6, c[0x0][0x588] ;  /* 0x0001620000067ab9 */ /* 0x000fe40000000a00 */
[----:B------:R-:W-:-:S04]  /*0270*/  ISETP.NE.U32.AND P0, PT, RZ, UR6, PT ;  /* 0x00000006ff007c0c */ /* 0x000fc8000bf05070 */
[----:B------:R-:W-:-:S13]  /*0280*/  ISETP.NE.AND.EX P0, PT, RZ, UR7, PT, P0 ;  /* 0x00000007ff007c0c */ /* 0x000fda000bf05300 */
[----:B------:R-:W-:Y:S05]  /*0290*/  @!P0 BRA `(.L_x_3) ;  /* 0x0000000000108947 */ /* 0x000fea0003800000 */
[----:B------:R-:W2:Y:S02]  /*02a0*/  LDG.E R6, desc[UR40][R2.64] ;  /* 0x0000002802067981 */ /* 0x000ea4000c1e1900 */
[----:B--2---:R-:W-:Y:S01]  /*02b0*/  FSETP.NEU.AND P1, PT, R6, RZ, PT ;  /* 0x000000ff0600720b */ /* 0x004fe20003f2d000 */
[----:B------:R-:W-:Y:S01]  /*02c0*/  IMAD.MOV.U32 R6, RZ, RZ, 0x1 ;  /* 0x00000001ff067424 */ /* 0x000fe200078e00ff */
[----:B------:R-:W-:Y:S11]  /*02d0*/  BRA `(.L_x_2) ;  /* 0x0000000000107947 */ /* 0x000ff60003800000 */
.L_x_3:
[----:B------:R-:W-:Y:S01]  /*02e0*/  ULDC UR6, c[0x0][0x580] ;  /* 0x0001600000067ab9 */ /* 0x000fe20000000800 */
[----:B------:R-:W-:Y:S01]  /*02f0*/  IMAD.MOV.U32 R6, RZ, RZ, 0x1 ;  /* 0x00000001ff067424 */ /* 0x000fe200078e00ff */
[----:B------:R-:W-:Y:S02]  /*0300*/  FSETP.NEU.AND P1, PT, RZ, UR6, PT ;  /* 0x00000006ff007c0b */ /* 0x000fe4000bf2d000 */
[----:B------:R-:W-:-:S11]  /*0310*/  CS2R R2, SRZ ;  /* 0x0000000000027805 */ /* 0x000fd6000001ff00 */
.L_x_2:
[----:B------:R-:W-:Y:S02]  /*0320*/  ISETP.NE.U32.AND P4, PT, R2, RZ, PT ;  /* 0x000000ff0200720c */ /* 0x000fe40003f85070 */
[----:B------:R-:W-:Y:S02]  /*0330*/  ISETP.NE.AND.EX P5, PT, RZ, UR5, PT, P2 ;  /* 0x00000005ff007c0c */ /* 0x000fe4000bfa5320 */
[----:B------:R-:W-:Y:S02]  /*0340*/  ISETP.NE.AND.EX P2, PT, R3, RZ, PT, P4 ;  /* 0x000000ff0300720c */ /* 0x000fe40003f45340 */
[----:B------:R-:W-:-:S11]  /*0350*/  PLOP3.LUT P0, PT, PT, PT, PT, 0x8, 0x0 ;  /* 0x000000000000781c */ /* 0x000fd60003f0e170 */
[----:B------:R-:W-:Y:S05]  /*0360*/  @P2 BRA P5, `(.L_x_4) ;  /* 0x0000000000342947 */ /* 0x000fea0002800000 */
[----:B------:R-:W-:-:S04]  /*0370*/  ISETP.NE.U32.AND P0, PT, RZ, UR4, PT ;  /* 0x00000004ff007c0c */ /* 0x000fc8000bf05070 */
[----:B------:R-:W-:-:S13]  /*0380*/  ISETP.NE.AND.EX P0, PT, RZ, UR5, PT, P0 ;  /* 0x00000005ff007c0c */ /* 0x000fda000bf05300 */
[----:B------:R-:W-:Y:S05]  /*0390*/  @!P0 BRA `(.L_x_5) ;  /* 0x0000000000248947 */ /* 0x000fea0003800000 */
[----:B------:R-:W-:Y:S02]  /*03a0*/  PRMT R6, R6, 0x9910, RZ ;  /* 0x0000991006067816 */ /* 0x000fe400000000ff */
[----:B------:R-:W-:Y:S02]  /*03b0*/  ISETP.NE.U32.AND P0, PT, R2, RZ, PT ;  /* 0x000000ff0200720c */ /* 0x000fe40003f05070 */
[----:B------:R-:W-:Y:S02]  /*03c0*/  ISETP.NE.AND P2, PT, R6, RZ, PT ;  /* 0x000000ff0600720c */ /* 0x000fe40003f45270 */
[----:B------:R-:W-:Y:S02]  /*03d0*/  ISETP.NE.AND.EX P0, PT, R3, RZ, PT, P0 ;  /* 0x000000ff0300720c */ /* 0x000fe40003f05300 */
[----:B------:R-:W-:-:S09]  /*03e0*/  SEL R2, RZ, 0xffffffff, P1 ;  /* 0xffffffffff027807 */ /* 0x000fd20000800000 */
[----:B------:R-:W-:-:S04]  /*03f0*/  @!P2 SEL R2, RZ, 0xffffffff, P0 ;  /* 0xffffffffff02a807 */ /* 0x000fc80000000000 */
[----:B------:R-:W-:-:S04]  /*0400*/  LOP3.LUT R2, R2, 0x1, RZ, 0xc0, !PT ;  /* 0x0000000102027812 */ /* 0x000fc800078ec0ff */
[----:B------:R-:W-:Y:S01]  /*0410*/  ISETP.EQ.U32.AND P0, PT, R2, 0x1, PT ;  /* 0x000000010200780c */ /* 0x000fe20003f02070 */
[----:B------:R-:W-:-:S12]  /*0420*/  BRA `(.L_x_4) ;  /* 0x0000000000047947 */ /* 0x000fd80003800000 */
.L_x_5:
[----:B------:R-:W-:-:S13]  /*0430*/  PLOP3.LUT P0, PT, P1, PT, PT, 0x8, 0x0 ;  /* 0x000000000000781c */ /* 0x000fda0000f0e170 */
.L_x_4:
[----:B------:R-:W1:Y:S02]  /*0440*/  SHFL.IDX PT, R2, R8, RZ, 0x1f ;  /* 0x00001fff08027589 */ /* 0x000e6400000e0000 */
[----:B-1----:R-:W-:-:S13]  /*0450*/  ISETP.NE.AND P1, PT, R2, RZ, PT ;  /* 0x000000ff0200720c */ /* 0x002fda0003f25270 */
[----:B------:R-:W-:Y:S05]  /*0460*/  @P1 BRA `(.L_x_6) ;  /* 0x0000000000581947 */ /* 0x000fea0003800000 */
[----:B------:R-:W1:Y:S01]  /*0470*/  S2UR UR8, SR_CgaCtaId ;  /* 0x00000000000879c3 */ /* 0x000e620000008800 */
[----:B------:R-:W-:Y:S01]  /*0480*/  UMOV UR4, 0x400 ;  /* 0x0000040000047882 */ /* 0x000fe20000000000 */
[----:B------:R-:W-:Y:S01]  /*0490*/  UMOV UR5, 0x1 ;  /* 0x0000000100057882 */ /* 0x000fe20000000000 */
[----:B------:R-:W-:Y:S01]  /*04a0*/  UMOV UR6, 0x4 ;  /* 0x0000000400067882 */ /* 0x000fe20000000000 */
[----:B------:R-:W-:Y:S01]  /*04b0*/  ELECT P1, URZ, PT ;  /* 0x00000000003f782f */ /* 0x000fe20003820000 */
[----:B------:R-:W-:-:S04]  /*04c0*/  UIADD3 UR6, -UR6, 0x100000, URZ ;  /* 0x0010000006067890 */ /* 0x000fc8000fffe13f */
[----:B------:R-:W-:Y:S02]  /*04d0*/  USHF.L.U32 UR7, UR6, 0xb, URZ ;  /* 0x0000000b06077899 */ /* 0x000fe4000800063f */
[----:B------:R-:W-:Y:S02]  /*04e0*/  USHF.L.U32 UR6, UR6, 0x1, URZ ;  /* 0x0000000106067899 */ /* 0x000fe4000800063f */
[----:B-1----:R-:W-:Y:S02]  /*04f0*/  ULEA UR8, UR8, UR4, 0x18 ;  /* 0x0000000408087291 */ /* 0x002fe4000f8ec03f */
[----:B------:R-:W-:-:S04]  /*0500*/  UIADD3 UR4, -UR5, 0x100000, URZ ;  /* 0x0010000005047890 */ /* 0x000fc8000fffe13f */
[----:B------:R-:W-:Y:S02]  /*0510*/  USHF.L.U32 UR5, UR4, 0xb, URZ ;  /* 0x0000000b04057899 */ /* 0x000fe4000800063f */
[----:B------:R-:W-:Y:S01]  /*0520*/  USHF.L.U32 UR4, UR4, 0x1, URZ ;  /* 0x0000000104047899 */ /* 0x000fe2000800063f */
[----:B------:R-:W1:Y:S11]  /*0530*/  FENCE.VIEW.ASYNC.S ;  /* 0x00000000000073c6 */ /* 0x000e760000000000 */
[----:B-1----:R1:W2:Y:S01]  /*0540*/  SYNCS.EXCH.64 URZ, [UR8], UR4 ;  /* 0x00000004083f75b2 */ /* 0x0022a20008000100 */
[----:B------:R1:W3:Y:S01]  /*0550*/  SYNCS.EXCH.64 URZ, [UR8+0x20], UR6 ;  /* 0x00002006083f75b2 */ /* 0x0002e20008000100 */
[----:B------:R1:W4:Y:S01]  /*0560*/  SYNCS.EXCH.64 URZ, [UR8+0x8], UR4 ;  /* 0x00000804083f75b2 */ /* 0x0003220008000100 */
[----:B------:R1:W1:Y:S01]  /*0570*/  SYNCS.EXCH.64 URZ, [UR8+0x28], UR6 ;  /* 0x00002806083f75b2 */ /* 0x0002620008000100 */
[----:B------:R1:W1:Y:S01]  /*0580*/  SYNCS.EXCH.64 URZ, [UR8+0x10], UR4 ;  /* 0x00001004083f75b2 */ /* 0x0002620008000100 */
[----:B------:R1:W1:Y:S01]  /*0590*/  SYNCS.EXCH.64 URZ, [UR8+0x30], UR6 ;  /* 0x00003006083f75b2 */ /* 0x0002620008000100 */
[----:B------:R1:W1:Y:S01]  /*05a0*/  SYNCS.EXCH.64 URZ, [UR8+0x18], UR4 ;  /* 0x00001804083f75b2 */ /* 0x0002620008000100 */
[----:B------:R1:W1:Y:S01]  /*05b0*/  SYNCS.EXCH.64 URZ, [UR8+0x38], UR6 ;  /* 0x00003806083f75b2 */ /* 0x0002620008000100 */
[----:B------:R-:W-:Y:S01]  /*05c0*/  NOP ;  /* 0x0000000000007918 */ /* 0x000fe20000000000 */
.L_x_6:
[----:B------:R-:W5:Y:S01]  /*05d0*/  SHFL.IDX PT, R3, R8, RZ, 0x1f ;  /* 0x00001fff08037589 */ /* 0x000f6200000e0000 */
[----:B------:R-:W1:Y:S01]  /*05e0*/  S2UR UR9, SR_CTAID.X ;  /* 0x00000000000979c3 */ /* 0x000e620000002500 */
[----:B------:R-:W-:Y:S01]  /*05f0*/  NOP ;  /* 0x0000000000007918 */ /* 0x000fe20000000000 */
[----:B-----5:R-:W-:Y:S02]  /*0600*/  ISETP.NE.AND P1, PT, R3, RZ, PT ;  /* 0x000000ff0300720c */ /* 0x020fe40003f25270 */
[----:B------:R-:W-:-:S04]  /*0610*/  SHF.R.S32.HI R3, RZ, 0x1f, R18 ;  /* 0x0000001fff037819 */ /* 0x000fc80000011412 */
[----:B------:R-:W-:-:S07]  /*0620*/  LEA.HI R3, R3, R18, RZ, 0x7 ;  /* 0x0000001203037211 */ /* 0x000fce00078f38ff */
[----:B-1----:R-:W-:Y:S05]  /*0630*/  @P1 BRA `(.L_x_7) ;  /* 0x0000000000581947 */ /* 0x002fea0003800000 */
[----:B------:R-:W1:Y:S01]  /*0640*/  S2UR UR5, SR_CgaCtaId ;  /* 0x00000000000579c3 */ /* 0x000e620000008800 */
[----:B------:R-:W-:Y:S01]  /*0650*/  UMOV UR4, 0x400 ;  /* 0x0000040000047882 */ /* 0x000fe20000000000 */
[----:B------:R-:W-:Y:S01]  /*0660*/  UMOV UR6, 0x20 ;  /* 0x0000002000067882 */ /* 0x000fe20000000000 */
[----:B------:R-:W-:Y:S01]  /*0670*/  UMOV UR7, 0x100 ;  /* 0x0000010000077882 */ /* 0x000fe20000000000 */
[----:B------:R-:W-:Y:S01]  /*0680*/  ELECT P1, URZ, PT ;  /* 0x00000000003f782f */ /* 0x000fe20003820000 */
[----:B-1----:R-:W-:Y:S02]  /*0690*/  ULEA UR8, UR5, UR4, 0x18 ;  /* 0x0000000405087291 */ /* 0x002fe4000f8ec03f */
[----:B------:R-:W-:-:S04]  /*06a0*/  UIADD3 UR4, -UR6, 0x100000, URZ ;  /* 0x0010000006047890 */ /* 0x000fc8000fffe13f */
[----:B------:R-:W-:Y:S02]  /*06b0*/  USHF.L.U32 UR5, UR4, 0xb, URZ ;  /* 0x0000000b04057899 */ /* 0x000fe4000800063f */
[----:B------:R-:W-:Y:S02]  /*06c0*/  USHF.L.U32 UR4, UR4, 0x1, URZ ;  /* 0x0000000104047899 */ /* 0x000fe4000800063f */
[----:B------:R-:W-:-:S04]  /*06d0*/  UIADD3 UR6, -UR7, 0x100000, URZ ;  /* 0x0010000007067890 */ /* 0x000fc8000fffe13f */
[----:B------:R-:W-:Y:S02]  /*06e0*/  USHF.L.U32 UR7, UR6, 0xb, URZ ;  /* 0x0000000b06077899 */ /* 0x000fe4000800063f */
[----:B------:R-:W-:Y:S01]  /*06f0*/  USHF.L.U32 UR6, UR6, 0x1, URZ ;  /* 0x0000000106067899 */ /* 0x000fe2000800063f */
[----:B------:R-:W1:Y:S03]  /*0700*/  FENCE.VIEW.ASYNC.S ;  /* 0x00000000000073c6 */ /* 0x000e660000000000 */
[----:B-1----:R1:W1:Y:S08]  /*0710*/  SYNCS.EXCH.64 URZ, [UR8+0x40], UR4 ;  /* 0x00004004083f75b2 */ /* 0x0022700008000100 */
[----:B------:R1:W1:Y:S01]  /*0720*/  SYNCS.EXCH.64 URZ, [UR8+0x60], UR6 ;  /* 0x00006006083f75b2 */ /* 0x0002620008000100 */
[----:B------:R1:W1:Y:S01]  /*0730*/  SYNCS.EXCH.64 URZ, [UR8+0x48], UR4 ;  /* 0x00004804083f75b2 */ /* 0x0002620008000100 */
[----:B------:R1:W1:Y:S01]  /*0740*/  SYNCS.EXCH.64 URZ, [UR8+0x68], UR6 ;  /* 0x00006806083f75b2 */ /* 0x0002620008000100 */
[----:B------:R1:W1:Y:S01]  /*0750*/  SYNCS.EXCH.64 URZ, [UR8+0x50], UR4 ;  /* 0x00005004083f75b2 */ /* 0x0002620008000100 */
[----:B------:R1:W1:Y:S01]  /*0760*/  SYNCS.EXCH.64 URZ, [UR8+0x70], UR6 ;  /* 0x00007006083f75b2 */ /* 0x0002620008000100 */
[----:B------:R1:W1:Y:S01]  /*0770*/  SYNCS.EXCH.64 URZ, [UR8+0x58], UR4 ;  /* 0x00005804083f75b2 */ /* 0x0002620008000100 */
[----:B------:R1:W1:Y:S01]  /*0780*/  SYNCS.EXCH.64 URZ, [UR8+0x78], UR6 ;  /* 0x00007806083f75b2 */ /* 0x0002620008000100 */
[----:B------:R-:W-:Y:S01]  /*0790*/  NOP ;  /* 0x0000000000007918 */ /* 0x000fe20000000000 */
.L_x_7:
[----:B------:R-:W-:Y:S01]  /*07a0*/  LOP3.LUT R3, R3, 0xffffff80, RZ, 0xc0, !PT ;  /* 0xffffff8003037812 */ /* 0x000fe200078ec0ff */
[----:B------:R-:W5:Y:S01]  /*07b0*/  S2R R6, SR_CTAID.Y ;  /* 0x0000000000067919 */ /* 0x000f620000002600 */
[----:B------:R-:W-:Y:S01]  /*07c0*/  SHF.R.S32.HI R11, RZ, 0x1f, R2 ;  /* 0x0000001fff0b7819 */ /* 0x000fe20000011402 */
[----:B-1----:R-:W-:Y:S01]  /*07d0*/  ULDC UR4, c[0x0][0x150] ;  /* 0x0000540000047ab9 */ /* 0x002fe20000000800 */
[----:B------:R-:W-:Y:S01]  /*07e0*/  I2FP.F32.U32 R13, UR9 ;  /* 0x00000009000d7c45 */ /* 0x000fe20008201000 */
[----:B------:R-:W-:Y:S01]  /*07f0*/  IMAD.IADD R10, R18, 0x1, -R3 ;  /* 0x00000001120a7824 */ /* 0x000fe200078e0a03 */
[----:B------:R1:W2:Y:S01]  /*0800*/  SHFL.IDX PT, R12, R8, RZ, 0x1f ;  /* 0x00001fff080c7589 */ /* 0x0002a200000e0000 */
[----:B------:R-:W-:Y:S01]  /*0810*/  LEA.HI R11, R11, R2, RZ, 0x2 ;  /* 0x000000020b0b7211 */ /* 0x000fe200078f10ff */
[----:B------:R-:W3:Y:S01]  /*0820*/  LDC R14, c[0x0][0x144] ;  /* 0x00005100ff0e7b82 */ /* 0x000ee20000000800 */
[----:B------:R-:W-:Y:S01]  /*0830*/  FMUL R13, R13, UR4 ;  /* 0x000000040d0d7c20 */ /* 0x000fe20008400000 */
[----:B------:R-:W-:-:S02]  /*0840*/  SHF.R.S32.HI R3, RZ, 0x1f, R10 ;  /* 0x0000001fff037819 */ /* 0x000fc4000001140a */
[----:B------:R-:W-:Y:S02]  /*0850*/  ELECT P1, URZ, PT ;  /* 0x00000000003f782f */ /* 0x000fe40003820000 */
[----:B------:R-:W-:Y:S01]  /*0860*/  LOP3.LUT R11, R11, 0x3ffffffc, RZ, 0xc0, !PT ;  /* 0x3ffffffc0b0b7812 */ /* 0x000fe200078ec0ff */
[----:B------:R-:W-:Y:S01]  /*0870*/  ULDC UR4, c[0x0][0x154] ;  /* 0x0000550000047ab9 */ /* 0x000fe20000000800 */
[----:B------:R-:W-:Y:S01]  /*0880*/  LEA.HI R3, R3, R10, RZ, 0x3 ;  /* 0x0000000a03037211 */ /* 0x000fe200078f18ff */
[----:B------:R-:W4:Y:S01]  /*0890*/  F2I.U32.TRUNC.NTZ R13, R13 ;  /* 0x0000000d000d7305 */ /* 0x000f22000020f000 */
[----:B------:R-:W-:Y:S01]  /*08a0*/  ISETP.NE.AND P4, PT, R0, RZ, PT ;  /* 0x000000ff0000720c */ /* 0x000fe20003f85270 */
[----:B------:R-:W-:Y:S01]  /*08b0*/  IMAD.IADD R11, R2, 0x1, -R11 ;  /* 0x00000001020b7824 */ /* 0x000fe200078e0a0b */
[--C-:B------:R-:W-:Y:S01]  /*08c0*/  SHF.R.S32.HI R9, RZ, 0x3, R3.reuse ;  /* 0x00000003ff097819 */ /* 0x100fe20000011403 */
[----:B------:R-:W-:Y:S01]  /*08d0*/  IMAD.MOV.U32 R89, RZ, RZ, 0x1 ;  /* 0x00000001ff597424 */ /* 0x000fe200078e00ff */
[----:B-1----:R-:W-:Y:S01]  /*08e0*/  SHF.R.S32.HI R8, RZ, 0x1f, R3 ;  /* 0x0000001fff087819 */ /* 0x002fe20000011403 */
[----:B------:R-:W-:Y:S01]  /*08f0*/  NOP ;  /* 0x0000000000007918 */ /* 0x000fe20000000000 */
[----:B------:R-:W-:-:S02]  /*0900*/  ISETP.EQ.OR P2, PT, R0, 0x3, !P4 ;  /* 0x000000030000780c */ /* 0x000fc40006742670 */
[----:B------:R-:W-:Y:S02]  /*0910*/  LEA.HI R8, R8, R9, RZ, 0x2 ;  /* 0x0000000908087211 */ /* 0x000fe400078f10ff */
[----:B------:R-:W-:Y:S02]  /*0920*/  ISETP.EQ.AND P2, PT, R7, RZ, P2 ;  /* 0x000000ff0700720c */ /* 0x000fe40001742270 */
[----:B------:R-:W-:Y:S02]  /*0930*/  LOP3.LUT R8, R8, 0xfffffffc, RZ, 0xc0, !PT ;  /* 0xfffffffc08087812 */ /* 0x000fe400078ec0ff */
[----:B--2---:R-:W-:Y:S01]  /*0940*/  ISETP.NE.OR P1, PT, R12, RZ, !P1 ;  /* 0x000000ff0c00720c */ /* 0x004fe20004f25670 */
[----:B----4-:R-:W-:Y:S01]  /*0950*/  IMAD.MOV R15, RZ, RZ, -R13 ;  /* 0x000000ffff0f7224 */ /* 0x010fe200078e0a0d */
[----:B------:R-:W-:Y:S01]  /*0960*/  SEL R22, RZ, 0x1, !P2 ;  /* 0x00000001ff167807 */ /* 0x000fe20005000000 */
[----:B------:R-:W-:Y:S01]  /*0970*/  IMAD.IADD R8, R9, 0x1, -R8 ;  /* 0x0000000109087824 */ /* 0x000fe200078e0a08 */
[----:B-----5:R-:W-:Y:S01]  /*0980*/  I2FP.F32.U32 R3, R6 ;  /* 0x0000000600037245 */ /* 0x020fe20000201000 */
[----:B------:R-:W1:Y:S02]  /*0990*/  LDC R9, c[0x0][0x148] ;  /* 0x00005200ff097b82 */ /* 0x000e640000000800 */
[----:B------:R-:W-:-:S02]  /*09a0*/  IMAD R8, R11, 0x4, R8 ;  /* 0x000000040b087824 */ /* 0x000fc400078e0208 */
[----:B------:R-:W-:Y:S01]  /*09b0*/  FMUL R12, R3, UR4 ;  /* 0x00000004030c7c20 */ /* 0x000fe20008400000 */
[----:B---3--:R-:W-:Y:S01]  /*09c0*/  IMAD R3, R14, R15, UR9 ;  /* 0x000000090e037e24 */ /* 0x008fe2000f8e020f */
[----:B------:R-:W-:Y:S01]  /*09d0*/  UMOV UR4, 0x20 ;  /* 0x0000002000047882 */ /* 0x000fe20000000000 */
[----:B------:R-:W-:Y:S01]  /*09e0*/  LEA.HI R2, R8, R8, RZ, 0x1 ;  /* 0x0000000808027211 */ /* 0x000fe200078f08ff */
[----:B------:R-:W-:Y:S01]  /*09f0*/  VOTEU.ALL UP0, P1 ;  /* 0x00000000003f7886 */ /* 0x000fe20000800000 */
[----:B------:R-:W2:Y:S01]  /*0a00*/  LDC R13, c[0x0][0x140] ;  /* 0x00005000ff0d7b82 */ /* 0x000ea20000000800 */
[----:B------:R-:W3:Y:S01]  /*0a10*/  F2I.U32.TRUNC.NTZ R12, R12 ;  /* 0x0000000c000c7305 */ /* 0x000ee2000020f000 */
[----:B------:R-:W-:Y:S01]  /*0a20*/  LOP3.LUT R11, R2, 0xfffffffe, RZ, 0xc0, !PT ;  /* 0xfffffffe020b7812 */ /* 0x000fe200078ec0ff */
[----:B------:R-:W-:Y:S01]  /*0a30*/  VOTEU.ALL UP1, P1 ;  /* 0x00000000003f7886 */ /* 0x000fe20000820000 */
[----:B------:R-:W-:Y:S01]  /*0a40*/  @!UP0 UMOV UR6, 0x400 ;  /* 0x0000040000068882 */ /* 0x000fe20000000000 */
[----:B------:R-:W-:-:S04]  /*0a50*/  @!UP0 UIADD3 UR4, -UR4, 0x100000, URZ ;  /* 0x0010000004048890 */ /* 0x000fc8000fffe13f */
[----:B------:R-:W-:Y:S02]  /*0a60*/  @!UP0 USHF.L.U32 UR5, UR4, 0xb, URZ ;  /* 0x0000000b04058899 */ /* 0x000fe4000800063f */
[----:B------:R-:W-:Y:S01]  /*0a70*/  @!UP0 USHF.L.U32 UR4, UR4, 0x1, URZ ;  /* 0x0000000104048899 */ /* 0x000fe2000800063f */
[C---:B------:R-:W-:Y:S01]  /*0a80*/  IMAD.IADD R2, R8.reuse, 0x1, -R11 ;  /* 0x0000000108027824 */ /* 0x040fe200078e0a0b */
[----:B------:R-:W4:Y:S01]  /*0a90*/  @!UP0 S2UR UR7, SR_CgaCtaId ;  /* 0x00000000000789c3 */ /* 0x000f220000008800 */
[----:B------:R-:W-:-:S03]  /*0aa0*/  IMAD.SHL.U32 R11, R8, 0x4, RZ ;  /* 0x00000004080b7824 */ /* 0x000fc600078e00ff */
[----:B------:R-:W-:Y:S02]  /*0ab0*/  ISETP.NE.AND P5, PT, R2, R3, PT ;  /* 0x000000030200720c */ /* 0x000fe40003fa5270 */
[----:B------:R-:W-:Y:S01]  /*0ac0*/  LOP3.LUT R88, R8, 0xc, R11, 0x78, !PT ;  /* 0x0000000c08587812 */ /* 0x000fe200078e780b */
[----:B------:R-:W-:Y:S02]  /*0ad0*/  VIADD R8, R7, 0xffffffff ;  /* 0xffffffff07087836 */ /* 0x000fe40000000000 */
[----:B---3--:R-:W-:-:S04]  /*0ae0*/  IMAD.MOV R24, RZ, RZ, -R12 ;  /* 0x000000ffff187224 */ /* 0x008fc800078e0a0c */
[----:B-1----:R-:W-:Y:S01]  /*0af0*/  IMAD R11, R9, R24, R6 ;  /* 0x00000018090b7224 */ /* 0x002fe200078e0206 */
[----:B--2---:R-:W-:-:S03]  /*0b00*/  ISETP.EQ.U32.AND P2, PT, R13, 0x1, PT ;  /* 0x000000010d00780c */ /* 0x004fc60003f42070 */
[----:B------:R-:W-:-:S04]  /*0b10*/  @P5 LEA.HI R2, R88, R88, RZ, 0x1 ;  /* 0x0000005858025211 */ /* 0x000fc800078f08ff */
[----:B------:R-:W-:Y:S01]  /*0b20*/  @P5 SHF.R.S32.HI R2, RZ, 0x1, R2 ;  /* 0x00000001ff025819 */ /* 0x000fe20000011402 */
[----:B----4-:R-:W-:-:S03]  /*0b30*/  @!UP0 ULEA UR6, UR7, UR6, 0x18 ;  /* 0x0000000607068291 */ /* 0x010fc6000f8ec03f */
[----:B------:R-:W-:Y:S01]  /*0b40*/  @P5 ISETP.NE.AND P6, PT, R2, R11, PT ;  /* 0x0000000b0200520c */ /* 0x000fe20003fc5270 */
[----:B------:R-:W-:Y:S01]  /*0b50*/  VOTEU.ALL UP0, P1 ;  /* 0x00000000003f7886 */ /* 0x000fe20000800000 */
[----:B------:R-:W-:Y:S02]  /*0b60*/  LOP3.LUT P1, RZ, R10, 0x7, RZ, 0xc0, !PT ;  /* 0x000000070aff7812 */ /* 0x000fe4000782c0ff */
[----:B------:R-:W-:Y:S02]  /*0b70*/  @P5 SEL R89, RZ, 0x1, P6 ;  /* 0x00000001ff595807 */ /* 0x000fe40003000000 */
[----:B------:R-:W-:Y:S02]  /*0b80*/  ISETP.NE.AND P5, PT, R7, RZ, PT ;  /* 0x000000ff0700720c */ /* 0x000fe40003fa5270 */
[----:B------:R-:W-:Y:S02]  /*0b90*/  ISETP.LT.U32.AND P1, PT, R88, 0x2, !P1 ;  /* 0x000000025800780c */ /* 0x000fe40004f21070 */
[----:B------:R-:W-:Y:S01]  /*0ba0*/  ISETP.EQ.AND P6, PT, R0, 0x2, !P5 ;  /* 0x000000020000780c */ /* 0x000fe20006fc2270 */
[----:B------:R-:W1:Y:S02]  /*0bb0*/  FENCE.VIEW.ASYNC.S ;  /* 0x00000000000073c6 */ /* 0x000e640000000000 */
[----:B-1----:R1:W2:Y:S01]  /*0bc0*/  @!UP0 SYNCS.EXCH.64 URZ, [UR6+0x80], UR4 ;  /* 0x00008004063f85b2 */ /* 0x0022a20008000100 */
[----:B------:R-:W-:-:S02]  /*0bd0*/  SEL R2, RZ, 0x1, !P1 ;  /* 0x00000001ff027807 */ /* 0x000fc40004800000 */
[----:B------:R-:W-:Y:S02]  /*0be0*/  ISETP.GE.U32.AND P1, PT, R8, 0x2, PT ;  /* 0x000000020800780c */ /* 0x000fe40003f26070 */
[----:B------:R-:W-:Y:S02]  /*0bf0*/  SEL R19, RZ, 0x1, !P6 ;  /* 0x00000001ff137807 */ /* 0x000fe40007000000 */
[----:B------:R-:W-:Y:S02]  /*0c00*/  LOP3.LUT R89, R89, R2, RZ, 0xc0, !PT ;  /* 0x0000000259597212 */ /* 0x000fe400078ec0ff */
[----:B------:R-:W-:Y:S02]  /*0c10*/  SEL R19, R19, 0x2, P1 ;  /* 0x0000000213137807 */ /* 0x000fe40000800000 */
[----:B------:R-:W-:Y:S01]  /*0c20*/  SEL R22, R22, 0x2, P1 ;  /* 0x0000000216167807 */ /* 0x000fe20000800000 */
[----:B------:R1:W3:Y:S01]  /*0c30*/  @!UP1 SYNCS.EXCH.64 URZ, [UR6+0x88], UR4 ;  /* 0x00008804063f95b2 */ /* 0x0002e20008000100 */
[----:B------:R-:W-:Y:S01]  /*0c40*/  NOP ;  /* 0x0000000000007918 */ /* 0x000fe20000000000 */
[----:B------:R-:W-:Y:S05]  /*0c50*/  @!P2 BRA `(.L_x_8) ;  /* 0x000000000008a947 */ /* 0x000fea0003800000 */
[----:B--23--:R-:W-:Y:S01]  /*0c60*/  UCGABAR_ARV ;  /* 0x00000000000079c7 */ /* 0x00cfe20008000000 */
[----:B------:R-:W-:Y:S05]  /*0c70*/  BRA `(.L_x_9) ;  /* 0x0000000000047947 */ /* 0x000fea0003800000 */
.L_x_8:
[----:B--23--:R-:W-:Y:S01]  /*0c80*/  NOP ;  /* 0x0000000000007918 */ /* 0x00cfe20000000000 */
.L_x_9:
[----:B------:R-:W2:Y:S01]  /*0c90*/  LDC R2, c[0x0][0x904] ;  /* 0x00024100ff027b82 */ /* 0x000ea20000000800 */
[----:B------:R-:W-:Y:S02]  /*0ca0*/  IMAD.U32 R10, RZ, RZ, UR9 ;  /* 0x00000009ff0a7e24 */ /* 0x000fe4000f8e00ff */
[----:B------:R-:W-:Y:S01]  /*0cb0*/  IMAD.MOV.U32 R11, RZ, RZ, RZ ;  /* 0x000000ffff0b7224 */ /* 0x000fe200078e00ff */
[----:B--2---:R-:W-:-:S04]  /*0cc0*/  ISETP.NE.AND P1, PT, R2, 0x1, PT ;  /* 0x000000010200780c */ /* 0x004fc80003f25270 */
[----:B------:R-:W-:-:S09]  /*0cd0*/  P2R R7, PR, RZ, 0x2 ;  /* 0x00000002ff077803 */ /* 0x000fd20000000000 */
[----:B------:R-:W2:Y:S01]  /*0ce0*/  @P1 LDC R17, c[0x0][0x10] ;  /* 0x00000400ff111b82 */ /* 0x000ea20000000800 */
[----:B------:R-:W-:Y:S02]  /*0cf0*/  @P1 IMAD.MOV.U32 R7, RZ, RZ, RZ ;  /* 0x000000ffff071224 */ /* 0x000fe400078e00ff */
[----:B------:R-:W-:-:S05]  /*0d00*/  @P1 IMAD.MOV.U32 R15, RZ, RZ, RZ ;  /* 0x000000ffff0f1224 */ /* 0x000fca00078e00ff */
[----:B------:R-:W3:Y:S01]  /*0d10*/  @!P1 LDC R13, c[0x0][0xc] ;  /* 0x00000300ff0d9b82 */ /* 0x000ee20000000800 */
[----:B-1----:R-:W-:Y:S01]  /*0d20*/  ULDC UR4, c[0x0][0xc] ;  /* 0x0000030000047ab9 */ /* 0x002fe20000000800 */
[----:B------:R-:W-:Y:S01]  /*0d30*/  ULDC UR5, c[0x0][0x10] ;  /* 0x0000040000057ab9 */ /* 0x000fe20000000800 */
[----:B------:R-:W-:Y:S01]  /*0d40*/  ULDC UR6, c[0x0][0x14] ;  /* 0x0000050000067ab9 */ /* 0x000fe20000000800 */
[----:B------:R-:W-:-:S04]  /*0d50*/  UIMAD.WIDE.U32 UR4, UR4, UR5, URZ ;  /* 0x00000005040472a5 */ /* 0x000fc8000f8e003f */
[----:B------:R-:W-:Y:S02]  /*0d60*/  UIMAD.WIDE.U32 UR38, UR4, UR6, URZ ;  /* 0x00000006042672a5 */ /* 0x000fe4000f8e003f */
[----:B------:R-:W-:-:S04]  /*0d70*/  UIMAD UR37, UR5, UR6, URZ ;  /* 0x00000006052572a4 */ /* 0x000fc8000f8e023f */
[----:B------:R-:W-:Y:S01]  /*0d80*/  UIADD3 UR37, UR39, UR37, URZ ;  /* 0x0000002527257290 */ /* 0x000fe2000fffe03f */
[----:B--2---:R-:W-:-:S04]  /*0d90*/  @P1 IMAD.WIDE.U32 R16, R17, UR9, R6 ;  /* 0x0000000911101c25 */ /* 0x004fc8000f8e0006 */
[----:B------:R-:W-:Y:S02]  /*0da0*/  @P1 IMAD.IADD R17, R17, 0x1, R15 ;  /* 0x0000000111111824 */ /* 0x000fe400078e020f */
[----:B---3--:R-:W-:-:S04]  /*0db0*/  @!P1 IMAD.WIDE.U32 R10, R6, R13, R10 ;  /* 0x0000000d060a9225 */ /* 0x008fc800078e000a */
[----:B------:R-:W-:Y:S02]  /*0dc0*/  @!P1 IMAD.MOV.U32 R16, RZ, RZ, R10 ;  /* 0x000000ffff109224 */ /* 0x000fe400078e000a */
[----:B------:R-:W-:Y:S01]  /*0dd0*/  @!P1 IMAD.MOV.U32 R17, RZ, RZ, R11 ;  /* 0x000000ffff119224 */ /* 0x000fe200078e000b */
[----:B------:R-:W-:Y:S06]  /*0de0*/  @!P2 BRA `(.L_x_10) ;  /* 0x00000000000ca947 */ /* 0x000fec0003800000 */
[----:B------:R-:W-:Y:S01]  /*0df0*/  UCGABAR_WAIT ;  /* 0x0000000000007dc7 */ /* 0x000fe20008000000 */
[----:B------:R-:W-:Y:S01]  /*0e00*/  CCTL.IVALL ;  /* 0x00000000ff00798f */ /* 0x000fe20002000000 */
[----:B------:R-:W-:Y:S05]  /*0e10*/  BRA `(.L_x_11) ;  /* 0x0000000000047947 */ /* 0x000fea0003800000 */
.L_x_10:
[----:B------:R-:W-:Y:S06]  /*0e20*/  BAR.SYNC.DEFER_BLOCKING 0x0 ;  /* 0x0000000000007b1d */ /* 0x000fec0000010000 */
.L_x_11:
[----:B------:R-:W1:Y:S01]  /*0e30*/  S2UR UR36, SR_CgaCtaId ;  /* 0x00000000002479c3 */ /* 0x000e620000008800 */
[----:B------:R-:W-:Y:S04]  /*0e40*/  BSSY B6, `(.L_x_12) ;  /* 0x00006d4000067945 */ /* 0x000fe80003800000 */
[----:B------:R-:W-:Y:S05]  /*0e50*/  @!P5 BRA `(.L_x_13) ;  /* 0x00000044005cd947 */ /* 0x000fea0003800000 */
[----:B------:R-:W-:-:S13]  /*0e60*/  ISETP.GT.U32.AND P0, PT, R8, 0x1, PT ;  /* 0x000000010800780c */ /* 0x000fda0003f04070 */
[----:B------:R-:W-:Y:S05]  /*0e70*/  @P0 BRA `(.L_x_14) ;  /* 0x0000006c00400947 */ /* 0x000fea0003800000 */
[----:B------:R-:W-:Y:S01]  /*0e80*/  ULDC.64 UR4, c[0x0][0x8f8] ;  /* 0x00023e0000047ab9 */ /* 0x000fe20000000a00 */
[----:B------:R-:W-:Y:S01]  /*0e90*/  UMOV UR47, 0xffffffff ;  /* 0xffffffff002f7882 */ /* 0x000fe20000000000 */
[----:B------:R-:W-:Y:S01]  /*0ea0*/  ISETP.GE.U32.AND P0, PT, R16, UR4, PT ;  /* 0x0000000410007c0c */ /* 0x000fe2000bf06070 */
[----:B------:R-:W-:Y:S01]  /*0eb0*/  IMAD.MOV.U32 R23, RZ, RZ, -0x1 ;  /* 0xffffffffff177424 */ /* 0x000fe200078e00ff */
[----:B------:R-:W-:Y:S01]  /*0ec0*/  PRMT R90, RZ, 0x7610, R90 ;  /* 0x00007610ff5a7816 */ /* 0x000fe2000000005a */
[----:B------:R-:W-:Y:S01]  /*0ed0*/  IMAD.MOV.U32 R94, RZ, RZ, -0x1 ;  /* 0xffffffffff5e7424 */ /* 0x000fe200078e00ff */
[----:B------:R-:W-:Y:S02]  /*0ee0*/  ISETP.GE.U32.AND.EX P0, PT, R17, UR5, PT, P0 ;  /* 0x0000000511007c0c */ /* 0x000fe4000bf06100 */
[----:B------:R-:W-:-:S11]  /*0ef0*/  PRMT R0, RZ, 0x7610, R0 ;  /* 0x00007610ff007816 */ /* 0x000fd60000000000 */
[----:B------:R-:W-:Y:S05]  /*0f00*/  @P0 BRA `(.L_x_15) ;  /* 0x00000004002c0947 */ /* 0x000fea0003800000 */
[----:B------:R-:W2:Y:S01]  /*0f10*/  LDC.64 R20, c[0x0][0x8d0] ;  /* 0x00023400ff147b82 */ /* 0x000ea20000000a00 */
[----:B------:R-:W-:Y:S02]  /*0f20*/  IMAD.MOV.U32 R4, RZ, RZ, R16 ;  /* 0x000000ffff047224 */ /* 0x000fe400078e0010 */
[----:B------:R-:W-:-:S05]  /*0f30*/  IMAD.MOV.U32 R5, RZ, RZ, R17 ;  /* 0x000000ffff057224 */ /* 0x000fca00078e0011 */
[----:B------:R-:W3:Y:S08]  /*0f40*/  LDC R0, c[0x0][0x8d8] ;  /* 0x00023600ff007b82 */ /* 0x000ef00000000800 */
[----:B------:R-:W4:Y:S01]  /*0f50*/  LDC.64 R26, c[0x0][0x8c8] ;  /* 0x00023200ff1a7b82 */ /* 0x000f220000000a00 */
[----:B--2---:R-:W-:-:S04]  /*0f60*/  ISETP.NE.U32.AND P0, PT, R20, RZ, PT ;  /* 0x000000ff1400720c */ /* 0x004fc80003f05070 */
[----:B------:R-:W-:-:S13]  /*0f70*/  ISETP.NE.AND.EX P0, PT, R21, RZ, PT, P0 ;  /* 0x000000ff1500720c */ /* 0x000fda0003f05300 */
[----:B---34-:R-:W-:Y:S05]  /*0f80*/  @!P0 BRA `(.L_x_16) ;  /* 0x0000000000288947 */ /* 0x018fea0003800000 */
[----:B------:R-:W2:Y:S02]  /*0f90*/  LDC R13, c[0x0][0x8dc] ;  /* 0x00023700ff0d7b82 */ /* 0x000ea40000000800 */
[----:B--2---:R-:W-:-:S05]  /*0fa0*/  IADD3 R13, P0, R16, R13, RZ ;  /* 0x0000000d100d7210 */ /* 0x004fca0007f1e0ff */
[----:B------:R-:W-:-:S04]  /*0fb0*/  IMAD.X R15, RZ, RZ, R17, P0 ;  /* 0x000000ffff0f7224 */ /* 0x000fc800000e0611 */
[----:B------:R-:W-:-:S04]  /*0fc0*/  IMAD.WIDE.U32 R4, R15, R20, RZ ;  /* 0x000000140f047225 */ /* 0x000fc800078e00ff */
[----:B------:R-:W-:-:S04]  /*0fd0*/  IMAD.WIDE.U32 R10, P0, R13, R21, R4 ;  /* 0x000000150d0a7225 */ /* 0x000fc80007800004 */
[----:B------:R-:W-:-:S04]  /*0fe0*/  IMAD.WIDE.U32 R4, R13, R20, RZ ;  /* 0x000000140d047225 */ /* 0x000fc800078e00ff */
[----:B------:R-:W-:Y:S01]  /*0ff0*/  IMAD.X R13, RZ, RZ, RZ, P0 ;  /* 0x000000ffff0d7224 */ /* 0x000fe200000e06ff */
[----:B------:R-:W-:Y:S01]  /*1000*/  IADD3 RZ, P0, R5, R10, RZ ;  /* 0x0000000a05ff7210 */ /* 0x000fe20007f1e0ff */
[----:B------:R-:W-:-:S04]  /*1010*/  IMAD.MOV.U32 R12, RZ, RZ, R11 ;  /* 0x000000ffff0c7224 */ /* 0x000fc800078e000b */
[----:B------:R-:W-:-:S08]  /*1020*/  IMAD.WIDE.U32.X R4, R15, R21, R12, P0 ;  /* 0x000000150f047225 */ /* 0x000fd000000e040c */
.L_x_16:
[----:B------:R-:W2:Y:S01]  /*1030*/  LDC.64 R28, c[0x0][0x8e8] ;  /* 0x00023a00ff1c7b82 */ /* 0x000ea20000000a00 */
[-CC-:B------:R-:W-:Y:S01]  /*1040*/  SHF.R.U64 R25, R4, R0.reuse, R5.reuse ;  /* 0x0000000004197219 */ /* 0x180fe20000001205 */
[----:B------:R-:W-:Y:S01]  /*1050*/  IMAD.MOV.U32 R30, RZ, RZ, 0x1 ;  /* 0x00000001ff1e7424 */ /* 0x000fe200078e00ff */
[----:B------:R-:W-:Y:S02]  /*1060*/  SHF.R.U32.HI R0, RZ, R0, R5 ;  /* 0x00000000ff007219 */ /* 0x000fe40000011605 */
[----:B------:R-:W-:-:S03]  /*1070*/  IADD3 R7, P0, RZ, -R25, RZ ;  /* 0x80000019ff077210 */ /* 0x000fc60007f1e0ff */
[----:B------:R-:W3:Y:S02]  /*1080*/  LDC R8, c[0x0][0x8c0] ;  /* 0x00023000ff087b82 */ /* 0x000ee40000000800 */
[----:B------:R-:W-:-:S04]  /*1090*/  IMAD.X R5, RZ, RZ, ~R0, P0 ;  /* 0x000000ffff057224 */ /* 0x000fc800000e0e00 */
[-C--:B------:R-:W-:Y:S02]  /*10a0*/  IMAD R0, R5, R26.reuse, RZ ;  /* 0x0000001a05007224 */ /* 0x080fe400078e02ff */
[----:B------:R-:W4:Y:S01]  /*10b0*/  LDC R11, c[0x0][0x8b0] ;  /* 0x00022c00ff0b7b82 */ /* 0x000f220000000800 */
[----:B------:R-:W-:-:S04]  /*10c0*/  IMAD.WIDE.U32 R4, R7, R26, R16 ;  /* 0x0000001a07047225 */ /* 0x000fc800078e0010 */
[----:B------:R-:W-:Y:S02]  /*10d0*/  IMAD R7, R7, R27, R0 ;  /* 0x0000001b07077224 */ /* 0x000fe400078e0200 */
[----:B------:R-:W-:Y:S01]  /*10e0*/  IMAD.MOV.U32 R0, RZ, RZ, -0x1 ;  /* 0xffffffffff007424 */ /* 0x000fe200078e00ff */
[----:B------:R-:W5:Y:S01]  /*10f0*/  LDC R21, c[0x0][0x900] ;  /* 0x00024000ff157b82 */ /* 0x000f620000000800 */
[----:B------:R-:W-:Y:S01]  /*1100*/  IMAD.IADD R5, R5, 0x1, R7 ;  /* 0x0000000105057824 */ /* 0x000fe200078e0207 */
[----:B--2---:R-:W-:Y:S01]  /*1110*/  ISETP.NE.U32.AND P0, PT, R28, RZ, PT ;  /* 0x000000ff1c00720c */ /* 0x004fe20003f05070 */
[----:B------:R-:W-:-:S03]  /*1120*/  IMAD R26, R9, R24, R6 ;  /* 0x00000018091a7224 */ /* 0x000fc600078e0206 */
[----:B------:R-:W-:Y:S02]  /*1130*/  ISETP.NE.AND.EX P0, PT, R29, RZ, PT, P0 ;  /* 0x000000ff1d00720c */ /* 0x000fe40003f05300 */
[----:B------:R-:W2:Y:S01]  /*1140*/  LDC R15, c[0x0][0x8a8] ;  /* 0x00022a00ff0f7b82 */ /* 0x000ea20000000800 */
[-CC-:B---3--:R-:W-:Y:S02]  /*1150*/  SHF.R.U64 R13, R4, R8.reuse, R5.reuse ;  /* 0x00000008040d7219 */ /* 0x188fe40000001205 */
[----:B------:R-:W-:-:S05]  /*1160*/  SHF.R.U32.HI R4, RZ, R8, R5 ;  /* 0x00000008ff047219 */ /* 0x000fca0000011605 */
[----:B------:R-:W3:Y:S01]  /*1170*/  LDC R12, c[0x0][0x8f0] ;  /* 0x00023c00ff0c7b82 */ /* 0x000ee20000000800 */
[-CC-:B----4-:R-:W-:Y:S02]  /*1180*/  SHF.R.U64 R23, R13, R11.reuse, R4.reuse ;  /* 0x0000000b0d177219 */ /* 0x190fe40000001204 */
[----:B------:R-:W-:-:S05]  /*1190*/  SHF.R.U32.HI R4, RZ, R11, R4 ;  /* 0x0000000bff047219 */ /* 0x000fca0000011604 */
[----:B------:R-:W4:Y:S01]  /*11a0*/  LDC R14, c[0x0][0x8e0] ;  /* 0x00023800ff0e7b82 */ /* 0x000f220000000800 */
[-CC-:B-----5:R-:W-:Y:S02]  /*11b0*/  SHF.R.U64 R24, R23, R21.reuse, R4.reuse ;  /* 0x0000001517187219 */ /* 0x1a0fe40000001204 */
[-C--:B------:R-:W-:Y:S02]  /*11c0*/  SHF.L.U32 R0, R0, R21.reuse, RZ ;  /* 0x0000001500007219 */ /* 0x080fe400000006ff */
[----:B------:R-:W-:Y:S01]  /*11d0*/  SHF.R.U32.HI R5, RZ, R21, R4 ;  /* 0x00000015ff057219 */ /* 0x000fe20000011604 */
[----:B------:R-:W-:Y:S01]  /*11e0*/  IMAD.MOV.U32 R4, RZ, RZ, R24 ;  /* 0x000000ffff047224 */ /* 0x000fe200078e0018 */
[----:B------:R-:W-:Y:S01]  /*11f0*/  LOP3.LUT R10, RZ, R0, RZ, 0x33, !PT ;  /* 0x00000000ff0a7212 */ /* 0x000fe200078e33ff */
[----:B------:R-:W1:Y:S01]  /*1200*/  LDC R20, c[0x0][0x8b8] ;  /* 0x00022e00ff147b82 */ /* 0x000e620000000800 */
[----:B------:R-:W-:Y:S05]  /*1210*/  @!P0 BRA `(.L_x_17) ;  /* 0x0000000000288947 */ /* 0x000fea0003800000 */
[----:B------:R-:W5:Y:S02]  /*1220*/  LDC R9, c[0x0][0x8f4] ;  /* 0x00023d00ff097b82 */ /* 0x000f640000000800 */
[----:B-----5:R-:W-:-:S05]  /*1230*/  IADD3 R9, P0, R24, R9, RZ ;  /* 0x0000000918097210 */ /* 0x020fca0007f1e0ff */
        /* <DEDUP_REMOVED lines=8> */
.L_x_17:
[----:B---3--:R-:W-:Y:S01]  /*12c0*/  SHF.R.U64 R4, R4, R12, R5 ;  /* 0x0000000c04047219 */ /* 0x008fe20000001205 */
[----:B--2---:R-:W-:Y:S01]  /*12d0*/  VIADD R6, R15, 0xffffffff ;  /* 0xffffffff0f067836 */ /* 0x004fe20000000000 */
[----:B------:R-:W-:Y:S02]  /*12e0*/  SHF.L.U32 R0, R30, R21, RZ ;  /* 0x000000151e007219 */ /* 0x000fe400000006ff */
[----:B------:R-:W-:Y:S01]  /*12f0*/  LOP3.LUT R5, R23, R10, RZ, 0xc0, !PT ;  /* 0x0000000a17057212 */ /* 0x000fe200078ec0ff */
[----:B------:R-:W-:Y:S01]  /*1300*/  IMAD.MOV R7, RZ, RZ, -R4 ;  /* 0x000000ffff077224 */ /* 0x000fe200078e0a04 */
[----:B------:R-:W-:Y:S02]  /*1310*/  SEL R3, R3, R26, !P1 ;  /* 0x0000001a03037207 */ /* 0x000fe40004800000 */
[----:B------:R-:W-:Y:S01]  /*1320*/  LOP3.LUT R6, R13, R6, RZ, 0xc0, !PT ;  /* 0x000000060d067212 */ /* 0x000fe200078ec0ff */
[----:B------:R-:W-:Y:S01]  /*1330*/  IMAD R4, R0, R4, R5 ;  /* 0x0000000400047224 */ /* 0x000fe200078e0205 */
[----:B------:R-:W-:Y:S01]  /*1340*/  R2UR UR47, R25 ;  /* 0x00000000192f72ca */ /* 0x000fe200000e0000 */
[----:B----4-:R-:W-:-:S02]  /*1350*/  IMAD R0, R7, R14, R24 ;  /* 0x0000000e07007224 */ /* 0x010fc400078e0218 */
[----:B-1----:R-:W-:Y:S02]  /*1360*/  IMAD R3, R4, R20, R3 ;  /* 0x0000001404037224 */ /* 0x002fe400078e0203 */
[----:B------:R-:W-:Y:S02]  /*1370*/  IMAD R0, R0, R15, R6 ;  /* 0x0000000f00007224 */ /* 0x000fe400078e0206 */
[----:B------:R-:W-:-:S03]  /*1380*/  IMAD.MOV.U32 R4, RZ, RZ, 0x1 ;  /* 0x00000001ff047424 */ /* 0x000fc600078e00ff */
[----:B------:R-:W-:Y:S02]  /*1390*/  SEL R94, R0, R3, !P1 ;  /* 0x00000003005e7207 */ /* 0x000fe40004800000 */
[----:B------:R-:W-:Y:S02]  /*13a0*/  SEL R23, R3, R0, !P1 ;  /* 0x0000000003177207 */ /* 0x000fe40004800000 */
[----:B------:R-:W-:-:S07]  /*13b0*/  PRMT R0, R4, 0x7610, R0 ;  /* 0x0000761004007816 */ /* 0x000fce0000000000 */
.L_x_15:
[----:B------:R-:W-:-:S08]  /*13c0*/  NOP ;  /* 0x0000000000007918 */ /* 0x000fd00000000000 */
[----:B------:R-:W2:Y:S02]  /*13d0*/  USETMAXREG.TRY_ALLOC.CTAPOOL UP0, 0xe8 ;  /* 0x000000e8000079c8 */ /* 0x000ea40008000600 */
[----:B--2---:R-:W-:-:S13]  /*13e0*/  PLOP3.LUT P0, PT, PT, PT, UP0, 0x80, 0x0 ;  /* 0x000000000000781c */ /* 0x004fda0003f0f008 */
[----:B------:R-:W-:Y:S05]  /*13f0*/  @!P0 BRA `(.L_x_15) ;  /* 0xfffffffc00f08947 */ /* 0x000fea000383ffff */
[----:B------:R-:W-:Y:S02]  /*1400*/  ULDC.64 UR4, c[0x0][0x590] ;  /* 0x0001640000047ab9 */ /* 0x000fe40000000a00 */
[----:B------:R-:W-:Y:S02]  /*1410*/  IMAD.U32 R106, RZ, RZ, UR4 ;  /* 0x00000004ff6a7e24 */ /* 0x000fe4000f8e00ff */
[----:B------:R-:W-:-:S03]  /*1420*/  IMAD.U32 R108, RZ, RZ, UR5 ;  /* 0x00000005ff6c7e24 */ /* 0x000fc6000f8e00ff */
[----:B------:R-:W-:-:S04]  /*1430*/  ISETP.NE.U32.AND P1, PT, R106, RZ, PT ;  /* 0x000000ff6a00720c */ /* 0x000fc80003f25070 */
[----:B------:R-:W-:-:S13]  /*1440*/  ISETP.NE.AND.EX P0, PT, R108, RZ, PT, P1 ;  /* 0x000000ff6c00720c */ /* 0x000fda0003f05310 */
[----:B------:R-:W-:Y:S05]  /*1450*/  @P0 BRA `(.L_x_18) ;  /* 0x00000000002c0947 */ /* 0x000fea0003800000 */
[----:B------:R-:W-:Y:S02]  /*1460*/  ULDC.64 UR4, c[0x0][0x588] ;  /* 0x0001620000047ab9 */ /* 0x000fe40000000a00 */
[----:B------:R-:W-:-:S04]  /*1470*/  ISETP.NE.U32.AND P0, PT, RZ, UR4, PT ;  /* 0x00000004ff007c0c */ /* 0x000fc8000bf05070 */
[----:B------:R-:W-:-:S13]  /*1480*/  ISETP.NE.AND.EX P0, PT, RZ, UR5, PT, P0 ;  /* 0x00000005ff007c0c */ /* 0x000fda000bf05300 */
[----:B------:R-:W-:Y:S05]  /*1490*/  @!P0 BRA `(.L_x_19) ;  /* 0x0000000000108947 */ /* 0x000fea0003800000 */
[----:B------:R-:W2:Y:S02]  /*14a0*/  LDC.64 R92, c[0x0][0x588] ;  /* 0x00016200ff5c7b82 */ /* 0x000ea40000000a00 */
[----:B--2---:R2:W5:Y:S01]  /*14b0*/  LDG.E R92, desc[UR40][R92.64] ;  /* 0x000000285c5c7981 */ /* 0x004562000c1e1900 */
[----:B------:R-:W-:Y:S01]  /*14c0*/  IMAD.MOV.U32 R90, RZ, RZ, 0x1 ;  /* 0x00000001ff5a7424 */ /* 0x000fe200078e00ff */
[----:B------:R-:W-:Y:S06]  /*14d0*/  BRA `(.L_x_18) ;  /* 0x00000000000c7947 */ /* 0x000fec0003800000 */
.L_x_19:
[----:B------:R-:W-:Y:S01]  /*14e0*/  ULDC UR4, c[0x0][0x580] ;  /* 0x0001600000047ab9 */ /* 0x000fe20000000800 */
[----:B------:R-:W-:Y:S02]  /*14f0*/  IMAD.MOV.U32 R90, RZ, RZ, 0x1 ;  /* 0x00000001ff5a7424 */ /* 0x000fe400078e00ff */
[----:B------:R-:W-:-:S07]  /*1500*/  IMAD.U32 R92, RZ, RZ, UR4 ;  /* 0x00000004ff5c7e24 */ /* 0x000fce000f8e00ff */
.L_x_18:
[----:B------:R-:W-:Y:S02]  /*1510*/  ULDC.64 UR4, c[0x0][0x5b0] ;  /* 0x00016c0000047ab9 */ /* 0x000fe40000000a00 */
[----:B------:R-:W-:-:S04]  /*1520*/  ISETP.NE.U32.AND P0, PT, RZ, UR4, PT ;  /* 0x00000004ff007c0c */ /* 0x000fc8000bf05070 */
[----:B------:R-:W-:-:S13]  /*1530*/  ISETP.NE.AND.EX P0, PT, RZ, UR5, PT, P0 ;  /* 0x00000005ff007c0c */ /* 0x000fda000bf05300 */
[----:B------:R-:W-:Y:S05]  /*1540*/  @P0 BRA `(.L_x_20) ;  /* 0x0000000000240947 */ /* 0x000fea0003800000 */
[----:B------:R-:W-:Y:S02]  /*1550*/  ULDC.64 UR4, c[0x0][0x5a8] ;  /* 0x00016a0000047ab9 */ /* 0x000fe40000000a00 */
[----:B------:R-:W-:-:S04]  /*1560*/  ISETP.NE.U32.AND P0, PT, RZ, UR4, PT ;  /* 0x00000004ff007c0c */ /* 0x000fc8000bf05070 */
[----:B------:R-:W-:-:S13]  /*1570*/  ISETP.NE.AND.EX P0, PT, RZ, UR5, PT, P0 ;  /* 0x00000005ff007c0c */ /* 0x000fda000bf05300 */
[----:B------:R-:W-:Y:S05]  /*1580*/  @!P0 BRA `(.L_x_21) ;  /* 0x00000000000c8947 */ /* 0x000fea0003800000 */
[----:B------:R-:W2:Y:S02]  /*1590*/  LDC.64 R4, c[0x0][0x5a8] ;  /* 0x00016a00ff047b82 */ /* 0x000ea40000000a00 */
[----:B--2---:R3:W5:Y:S01]  /*15a0*/  LDG.E R93, desc[UR40][R4.64] ;  /* 0x00000028045d7981 */ /* 0x004762000c1e1900 */
[----:B------:R-:W-:Y:S05]  /*15b0*/  BRA `(.L_x_20) ;  /* 0x0000000000087947 */ /* 0x000fea0003800000 */
.L_x_21:
[----:B------:R-:W-:Y:S02]  /*15c0*/  ULDC UR4, c[0x0][0x5a0] ;  /* 0x0001680000047ab9 */ /* 0x000fe40000000800 */
[----:B--2---:R-:W-:-:S07]  /*15d0*/  IMAD.U32 R93, RZ, RZ, UR4 ;  /* 0x00000004ff5d7e24 */ /* 0x004fce000f8e00ff */
.L_x_20:
[----:B------:R-:W-:Y:S01]  /*15e0*/  LOP3.LUT P2, RZ, R0, 0xff, RZ, 0xc0, !PT ;  /* 0x000000ff00ff7812 */ /* 0x000fe2000784c0ff */
[----:B------:R-:W-:Y:S01]  /*15f0*/  UMOV UR42, URZ ;  /* 0x0000003f002a7c82 */ /* 0x000fe20008000000 */
[----:B------:R-:W-:-:S11]  /*1600*/  PLOP3.LUT P0, PT, PT, PT, PT, 0x80, 0x0 ;  /* 0x000000000000781c */ /* 0x000fd60003f0f070 */
[----:B------:R-:W-:Y:S05]  /*1610*/  @!P2 BRA `(.L_x_22) ;  /* 0x0000003800d4a947 */ /* 0x000fea0003800000 */
[----:B------:R-:W-:Y:S01]  /*1620*/  ULDC UR4, c[0x0][0x28c] ;  /* 0x0000a30000047ab9 */ /* 0x000fe20000000800 */
[----:B------:R-:W-:Y:S01]  /*1630*/  LOP3.LUT R98, R22, 0x1, RZ, 0xfc, !PT ;  /* 0x0000000116627812 */ /* 0x000fe200078efcff */
[----:B------:R-:W-:Y:S01]  /*1640*/  UIADD3 UR4, UR4, 0x3f, URZ ;  /* 0x0000003f04047890 */ /* 0x000fe2000fffe03f */
[----:B------:R-:W-:Y:S01]  /*1650*/  LOP3.LUT R100, R19, 0x1, RZ, 0xfc, !PT ;  /* 0x0000000113647812 */ /* 0x000fe200078efcff */
[----:B------:R-:W-:Y:S01]  /*1660*/  IMAD.MOV.U32 R91, RZ, RZ, 0x1 ;  /* 0x00000001ff5b7424 */ /* 0x000fe200078e00ff */
[----:B------:R-:W-:Y:S01]  /*1670*/  ULDC.64 UR54, c[0x0][0x198] ;  /* 0x0000660000367ab9 */ /* 0x000fe20000000a00 */
[----:B------:R-:W-:Y:S01]  /*1680*/  USHF.R.S32.HI UR5, URZ, 0x1f, UR4 ;  /* 0x0000001f3f057899 */ /* 0x000fe20008011404 */
[----:B------:R-:W-:Y:S01]  /*1690*/  UMOV UR43, URZ ;  /* 0x0000003f002b7c82 */ /* 0x000fe20008000000 */
[----:B------:R-:W-:Y:S02]  /*16a0*/  UMOV UR48, URZ ;  /* 0x0000003f00307c82 */ /* 0x000fe40008000000 */
[----:B------:R-:W-:Y:S01]  /*16b0*/  ULEA.HI UR5, UR5, UR4, URZ, 0x6 ;  /* 0x0000000405057291 */ /* 0x000fe2000f8f303f */
[----:B------:R-:W-:Y:S01]  /*16c0*/  UMOV UR49, URZ ;  /* 0x0000003f00317c82 */ /* 0x000fe20008000000 */
[----:B------:R-:W-:-:S02]  /*16d0*/  UMOV UR42, URZ ;  /* 0x0000003f002a7c82 */ /* 0x000fc40008000000 */
[----:B------:R-:W-:-:S12]  /*16e0*/  USHF.R.S32.HI UR50, URZ, 0x6, UR5 ;  /* 0x000000063f327899 */ /* 0x000fd80008011405 */
.L_x_96:
[----:B------:R-:W-:Y:S01]  /*16f0*/  LOP3.LUT R0, R18, 0x80, RZ, 0xc0, !PT ;  /* 0x0000008012007812 */ /* 0x000fe200078ec0ff */
[----:B------:R-:W4:Y:S01]  /*1700*/  S2UR UR51, SR_CgaCtaId ;  /* 0x00000000003379c3 */ /* 0x000f220000008800 */
[----:B------:R-:W-:Y:S02]  /*1710*/  UMOV UR52, 0x400 ;  /* 0x0000040000347882 */ /* 0x000fe40000000000 */
[----:B------:R-:W-:-:S06]  /*1720*/  SHF.R.U32.HI R0, RZ, 0x7, R0 ;  /* 0x00000007ff007819 */ /* 0x000fcc0000011600 */
[----:B-1----:R-:W1:Y:S01]  /*1730*/  SHFL.IDX PT, R0, R0, RZ, 0x1f ;  /* 0x00001fff00007589 */ /* 0x002e6200000e0000 */
[----:B----4-:R-:W-:Y:S01]  /*1740*/  ULEA UR52, UR51, UR52, 0x18 ;  /* 0x0000003433347291 */ /* 0x010fe2000f8ec03f */
[----:B-1----:R-:W-:-:S13]  /*1750*/  R2UR UR4, R0 ;  /* 0x00000000000472ca */ /* 0x002fda00000e0000 */
[----:B------:R-:W-:-:S04]  /*1760*/  ULEA.HI UR5, UR4, UR4, URZ, 0x1 ;  /* 0x0000000404057291 */ /* 0x000fc8000f8f083f */
[----:B------:R-:W-:-:S04]  /*1770*/  ULOP3.LUT UR5, UR5, 0x7fffe, URZ, 0xc0, !UPT ;  /* 0x0007fffe05057892 */ /* 0x000fc8000f8ec03f */
[----:B------:R-:W-:-:S03]  /*1780*/  UIADD3 UR5, UR4, -UR5, URZ ;  /* 0x8000000504057290 */ /* 0x000fc6000fffe03f */
[----:B------:R-:W-:Y:S01]  /*1790*/  ULDC UR4, c[0x0][0x28c] ;  /* 0x0000a30000047ab9 */ /* 0x000fe20000000800 */
[----:B------:R-:W-:Y:S01]  /*17a0*/  ULEA UR5, UR5, UR52, 0xd ;  /* 0x0000003405057291 */ /* 0x000fe2000f8e683f */
[----:B------:R-:W-:-:S03]  /*17b0*/  ISETP.LT.AND P0, PT, RZ, UR4, PT ;  /* 0x00000004ff007c0c */ /* 0x000fc6000bf01270 */
[----:B------:R-:W-:-:S04]  /*17c0*/  UIADD3 UR5, UR5, 0x8400, URZ ;  /* 0x0000840005057890 */ /* 0x000fc8000fffe03f */
[----:B------:R-:W-:-:S04]  /*17d0*/  USHF.R.U32.HI UR5, URZ, 0x4, UR5 ;  /* 0x000000043f057899 */ /* 0x000fc80008011605 */
[----:B------:R-:W-:Y:S02]  /*17e0*/  ULOP3.LUT UR44, UR5, 0x3fff, URZ, 0xc0, !UPT ;  /* 0x00003fff052c7892 */ /* 0x000fe4000f8ec03f */
[----:B---3--:R-:W-:Y:S10]  /*17f0*/  @P0 BRA `(.L_x_23) ;  /* 0x0000000000400947 */ /* 0x008ff40003800000 */
[----:B------:R-:W-:Y:S01]  /*1800*/  MOV R0, 0x0 ;  /* 0x0000000000007802 */ /* 0x000fe20000000f00 */
[----:B------:R-:W-:Y:S01]  /*1810*/  ULDC.64 UR4, c[0x4][0x70] ;  /* 0x01001c0000047ab9 */ /* 0x000fe20000000a00 */
[----:B------:R-:W-:Y:S01]  /*1820*/  ULDC.64 UR6, c[0x4][0x8] ;  /* 0x0100020000067ab9 */ /* 0x000fe20000000a00 */
[----:B---3--:R-:W-:Y:S01]  /*1830*/  IMAD.U32 R4, RZ, RZ, UR4 ;  /* 0x00000004ff047e24 */ /* 0x008fe2000f8e00ff */
[----:B------:R1:W3:Y:S01]  /*1840*/  LDC.64 R14, c[0x4][R0] ;  /* 0x01000000000e7b82 */ /* 0x0002e20000000a00 */
[----:B------:R-:W-:Y:S01]  /*1850*/  IMAD.U32 R5, RZ, RZ, UR5 ;  /* 0x00000005ff057e24 */ /* 0x000fe2000f8e00ff */
[----:B------:R-:W-:Y:S01]  /*1860*/  ULDC.64 UR4, c[0x4][0x78] ;  /* 0x01001e0000047ab9 */ /* 0x000fe20000000a00 */
[----:B------:R-:W-:Y:S02]  /*1870*/  IMAD.U32 R10, RZ, RZ, UR6 ;  /* 0x00000006ff0a7e24 */ /* 0x000fe4000f8e00ff */
[----:B------:R-:W-:Y:S02]  /*1880*/  IMAD.U32 R6, RZ, RZ, UR4 ;  /* 0x00000004ff067e24 */ /* 0x000fe4000f8e00ff */
[----:B------:R-:W-:-:S02]  /*1890*/  IMAD.U32 R7, RZ, RZ, UR5 ;  /* 0x00000005ff077e24 */ /* 0x000fc4000f8e00ff */
[----:B------:R-:W-:Y:S02]  /*18a0*/  IMAD.U32 R11, RZ, RZ, UR7 ;  /* 0x00000007ff0b7e24 */ /* 0x000fe4000f8e00ff */
[----:B------:R-:W-:Y:S02]  /*18b0*/  IMAD.MOV.U32 R8, RZ, RZ, 0x1e1 ;  /* 0x000001e1ff087424 */ /* 0x000fe400078e00ff */
[----:B------:R-:W-:Y:S02]  /*18c0*/  IMAD.MOV.U32 R12, RZ, RZ, 0x1 ;  /* 0x00000001ff0c7424 */ /* 0x000fe400078e00ff */
[----:B-1----:R-:W-:-:S07]  /*18d0*/  IMAD.MOV.U32 R13, RZ, RZ, RZ ;  /* 0x000000ffff0d7224 */ /* 0x002fce00078e00ff */
[----:B------:R-:W-:-:S07]  /*18e0*/  LEPC R20, `(.L_x_23) ;  /* 0x000000001014794e */ /* 0x000fce0000000000 */
[----:B--23-5:R-:W-:Y:S05]  /*18f0*/  CALL.ABS.NOINC R14 ;  /* 0x000000000e007343 */ /* 0x02cfea0003c00000 */
.L_x_23:
[----:B------:R-:W-:-:S13]  /*1900*/  ISETP.NE.AND P0, PT, R98, 0x3, PT ;  /* 0x000000036200780c */ /* 0x000fda0003f05270 */
[----:B------:R-:W-:Y:S05]  /*1910*/  @!P0 BRA `(.L_x_24) ;  /* 0x0000000000048947 */ /* 0x000fea0003800000 */
[----:B------:R-:W-:Y:S01]  /*1920*/  BPT.TRAP 0x1 ;  /* 0x000000040000795c */ /* 0x000fe20000300000 */
.L_x_24:
[----:B------:R-:W-:Y:S02]  /*1930*/  IMAD.U32 R3, RZ, RZ, UR49 ;  /* 0x00000031ff037e24 */ /* 0x000fe4000f8e00ff */
[----:B------:R-:W-:-:S03]  /*1940*/  IMAD.U32 R0, RZ, RZ, UR48 ;  /* 0x00000030ff007e24 */ /* 0x000fc6000f8e00ff */
[----:B------:R-:W-:Y:S02]  /*1950*/  LEA R3, R3, UR52, 0x3 ;  /* 0x0000003403037c11 */ /* 0x000fe4000f8e18ff */
[----:B------:R-:W-:-:S04]  /*1960*/  SHF.L.U32 R0, R0, 0x1f, RZ ;  /* 0x0000001f00007819 */ /* 0x000fc800000006ff */
[----:B------:R1:W4:Y:S01]  /*1970*/  SYNCS.PHASECHK.TRANS64.TRYWAIT P1, [R3+URZ], R0 ;  /* 0x00000000030075a7 */ /* 0x000322000802017f */
[----:B------:R-:W-:Y:S05]  /*1980*/  @!P0 BRA `(.L_x_25) ;  /* 0x0000000000048947 */ /* 0x000fea0003800000 */
[----:B------:R-:W-:Y:S01]  /*1990*/  BPT.TRAP 0x1 ;  /* 0x000000040000795c */ /* 0x000fe20000300000 */
.L_x_25:
[----:B----4-:R-:W-:Y:S05]  /*19a0*/  @P1 BRA `(.L_x_26) ;  /* 0x0000000000081947 */ /* 0x010fea0003800000 */
[----:B------:R-:W4:Y:S02]  /*19b0*/  SYNCS.PHASECHK.TRANS64.TRYWAIT P1, [R3+URZ], R0 ;  /* 0x00000000030075a7 */ /* 0x000f24000802017f */
[----:B----4-:R-:W-:Y:S05]  /*19c0*/  @!P1 BRA `(.L_x_27) ;  /* 0x0000006000749947 */ /* 0x010fea0003800000 */
.L_x_26:
[----:B------:R-:W-:-:S04]  /*19d0*/  UISETP.LT.AND UP0, UPT, UR50, 0x1, UPT ;  /* 0x000000013200788c */ /* 0x000fc8000bf01270 */
[----:B------:R-:W-:-:S06]  /*19e0*/  USEL UR4, UR50, 0x1, UP0 ;  /* 0x0000000132047887 */ /* 0x000fcc0008000000 */
[----:B-1--4-:R-:W-:Y:S01]  /*19f0*/  IMAD.U32 R0, RZ, RZ, UR4 ;  /* 0x00000004ff007e24 */ /* 0x012fe2000f8e00ff */
[----:B------:R-:W-:Y:S05]  /*1a00*/  WARPSYNC.ALL ;  /* 0x0000000000007948 */ /* 0x000fea0003800000 */
[----:B------:R-:W-:-:S04]  /*1a10*/  IADD3 R0, -R0, UR50, RZ ;  /* 0x0000003200007c10 */ /* 0x000fc8000fffe1ff */
[----:B------:R-:W-:Y:S01]  /*1a20*/  ISETP.GE.AND P1, PT, R0, 0x1, PT ;  /* 0x000000010000780c */ /* 0x000fe20003f26270 */
[----:B------:R-:W-:Y:S01]  /*1a30*/  UIADD3 UR4, UR52, 0x28400, URZ ;  /* 0x0002840034047890 */ /* 0x000fe2000fffe03f */
[----:B------:R-:W-:Y:S01]  /*1a40*/  WARPGROUP.ARRIVE ;  /* 0x00000000000079c5 */ /* 0x000fe20000000000 */
[----:B------:R-:W-:Y:S01]  /*1a50*/  UMOV UR9, 0x40000040 ;  /* 0x4000004000097882 */ /* 0x000fe20000000000 */
[----:B------:R-:W-:Y:S01]  /*1a60*/  UMOV UR11, 0x40000040 ;  /* 0x40000040000b7882 */ /* 0x000fe20000000000 */
[----:B------:R-:W-:-:S04]  /*1a70*/  USHF.R.U32.HI UR4, URZ, 0x4, UR4 ;  /* 0x000000043f047899 */ /* 0x000fc80008011604 */
[----:B------:R-:W-:Y:S02]  /*1a80*/  ULOP3.LUT UR5, UR4, 0x3fff, URZ, 0xc0, !UPT ;  /* 0x00003fff04057892 */ /* 0x000fe4000f8ec03f */
[----:B------:R-:W-:Y:S02]  /*1a90*/  ULOP3.LUT UR4, UR44, 0x10000, URZ, 0xfc, !UPT ;  /* 0x000100002c047892 */ /* 0x000fe4000f8efc3f */
[----:B------:R-:W-:Y:S02]  /*1aa0*/  ULOP3.LUT UR5, UR5, 0x10000, URZ, 0xfc, !UPT ;  /* 0x0001000005057892 */ /* 0x000fe4000f8efc3f */
[----:B------:R-:W-:Y:S02]  /*1ab0*/  ULEA UR7, UR49, UR4, 0xb ;  /* 0x0000000431077291 */ /* 0x000fe4000f8e583f */
[----:B------:R-:W-:Y:S02]  /*1ac0*/  ULEA UR6, UR49, UR5, 0x9 ;  /* 0x0000000531067291 */ /* 0x000fe4000f8e483f */
[----:B------:R-:W-:-:S03]  /*1ad0*/  UIADD3 UR12, UR7, 0x400, URZ ;  /* 0x00000400070c7890 */ /* 0x000fc6000fffe03f */
[----:B------:R-:W-:Y:S02]  /*1ae0*/  UMOV UR8, UR7 ;  /* 0x0000000700087c82 */ /* 0x000fe40008000000 */
[----:B------:R-:W-:Y:S02]  /*1af0*/  UMOV UR10, UR6 ;  /* 0x00000006000a7c82 */ /* 0x000fe40008000000 */
[----:B------:R-:W-:Y:S01]  /*1b00*/  HGMMA.64x64x16.F32.BF16 R56, gdesc[UR8], RZ, !UPT, gsb0 ;  /* 0x00e00000083879f0 */ /* 0x000fe2000c0018ff */
[----:B------:R-:W-:Y:S01]  /*1b10*/  UMOV UR8, UR12 ;  /* 0x0000000c00087c82 */ /* 0x000fe20008000000 */
[----:B------:R-:W-:Y:S01]  /*1b20*/  UMOV UR9, 0x40000040 ;  /* 0x4000004000097882 */ /* 0x000fe20000000000 */
[----:B------:R-:W-:Y:S01]  /*1b30*/  UIADD3 UR12, UR7, 0x402, URZ ;  /* 0x00000402070c7890 */ /* 0x000fe2000fffe03f */
[----:B------:R-:W-:Y:S02]  /*1b40*/  WARPGROUP.DEPBAR.LE gsb0, 0x0 ;  /* 0x00008000000079c5 */ /* 0x000fe40000010000 */
[----:B------:R-:W-:-:S06]  /*1b50*/  WARPGROUP.ARRIVE ;  /* 0x00000000000079c5 */ /* 0x000fcc0000000000 */
[----:B------:R-:W-:Y:S01]  /*1b60*/  HGMMA.64x64x16.F32.BF16 R24, gdesc[UR8], RZ, !UPT, gsb0 ;  /* 0x00e00000081879f0 */ /* 0x000fe2000c0018ff */
[----:B------:R-:W-:Y:S02]  /*1b70*/  UIADD3 UR8, UR7, 0x2, URZ ;  /* 0x0000000207087890 */ /* 0x000fe4000fffe03f */
[----:B------:R-:W-:Y:S01]  /*1b80*/  UIADD3 UR10, UR6, 0x2, URZ ;  /* 0x00000002060a7890 */ /* 0x000fe2000fffe03f */
[----:B------:R-:W-:Y:S01]  /*1b90*/  UMOV UR9, 0x40000040 ;  /* 0x4000004000097882 */ /* 0x000fe20000000000 */
[----:B------:R-:W-:Y:S01]  /*1ba0*/  UMOV UR11, 0x40000040 ;  /* 0x40000040000b7882 */ /* 0x000fe20000000000 */
[----:B------:R-:W-:Y:S02]  /*1bb0*/  WARPGROUP.DEPBAR.LE gsb0, 0x0 ;  /* 0x00008000000079c5 */ /* 0x000fe40000010000 */
[----:B------:R-:W-:-:S06]  /*1bc0*/  WARPGROUP.ARRIVE ;  /* 0x00000000000079c5 */ /* 0x000fcc0000000000 */
[----:B------:R-:W-:Y:S01]  /*1bd0*/  HGMMA.64x64x16.F32.BF16 R56, gdesc[UR8], R56, gsb0 ;  /* 0x00e00000083879f0 */ /* 0x000fe20008001838 */
[----:B------:R-:W-:Y:S01]  /*1be0*/  UMOV UR8, UR12 ;  /* 0x0000000c00087c82 */ /* 0x000fe20008000000 */
[----:B------:R-:W-:Y:S01]  /*1bf0*/  UMOV UR9, 0x40000040 ;  /* 0x4000004000097882 */ /* 0x000fe20000000000 */
[----:B------:R-:W-:Y:S01]  /*1c00*/  UIADD3 UR12, UR7, 0x404, URZ ;  /* 0x00000404070c7890 */ /* 0x000fe2000fffe03f */
[----:B------:R-:W-:Y:S02]  /*1c10*/  WARPGROUP.DEPBAR.LE gsb0, 0x0 ;  /* 0x00008000000079c5 */ /* 0x000fe40000010000 */
[----:B------:R-:W-:-:S06]  /*1c20*/  WARPGROUP.ARRIVE ;  /* 0x00000000000079c5 */ /* 0x000fcc0000000000 */
[----:B------:R-:W-:Y:S01]  /*1c30*/  HGMMA.64x64x16.F32.BF16 R24, gdesc[UR8], R24, gsb0 ;  /* 0x00e00000081879f0 */ /* 0x000fe20008001818 */
        /* <DEDUP_REMOVED lines=9> */
[----:B------:R-:W-:Y:S02]  /*1cd0*/  WARPGROUP.DEPBAR.LE gsb0, 0x0 ;  /* 0x00008000000079c5 */ /* 0x000fe40000010000 */
[----:B------:R-:W-:-:S06]  /*1ce0*/  WARPGROUP.ARRIVE ;  /* 0x00000000000079c5 */ /* 0x000fcc0000000000 */
[----:B------:R-:W-:Y:S01]  /*1cf0*/  HGMMA.64x64x16.F32.BF16 R24, gdesc[UR8], R24, gsb0 ;  /* 0x00e00000081879f0 */ /* 0x000fe20008001818 */
[----:B------:R-:W-:Y:S02]  /*1d00*/  UIADD3 UR8, UR7, 0x6, URZ ;  /* 0x0000000607087890 */ /* 0x000fe4000fffe03f */
[----:B------:R-:W-:Y:S01]  /*1d10*/  UIADD3 UR10, UR6, 0x6, URZ ;  /* 0x00000006060a7890 */ /* 0x000fe2000fffe03f */
[----:B------:R-:W-:Y:S01]  /*1d20*/  UMOV UR9, 0x40000040 ;  /* 0x4000004000097882 */ /* 0x000fe20000000000 */
[----:B------:R-:W-:Y:S01]  /*1d30*/  UMOV UR11, 0x40000040 ;  /* 0x40000040000b7882 */ /* 0x000fe20000000000 */
[----:B------:R-:W-:Y:S01]  /*1d40*/  UIADD3 UR7, UR7, 0x406, URZ ;  /* 0x0000040607077890 */ /* 0x000fe2000fffe03f */
[----:B------:R-:W-:Y:S02]  /*1d50*/  WARPGROUP.DEPBAR.LE gsb0, 0x0 ;  /* 0x00008000000079c5 */ /* 0x000fe40000010000 */
[----:B------:R-:W-:-:S06]  /*1d60*/  WARPGROUP.ARRIVE ;  /* 0x00000000000079c5 */ /* 0x000fcc0000000000 */
[----:B------:R-:W-:Y:S01]  /*1d70*/  HGMMA.64x64x16.F32.BF16 R56, gdesc[UR8], R56, gsb0 ;  /* 0x00e00000083879f0 */ /* 0x000fe20008001838 */
[----:B------:R-:W-:Y:S01]  /*1d80*/  UMOV UR8, UR7 ;  /* 0x0000000700087c82 */ /* 0x000fe20008000000 */
[----:B------:R-:W-:Y:S01]  /*1d90*/  UMOV UR9, 0x40000040 ;  /* 0x4000004000097882 */ /* 0x000fe20000000000 */
[----:B------:R-:W-:Y:S02]  /*1da0*/  WARPGROUP.DEPBAR.LE gsb0, 0x0 ;  /* 0x00008000000079c5 */ /* 0x000fe40000010000 */
[----:B------:R-:W-:-:S06]  /*1db0*/  WARPGROUP.ARRIVE ;  /* 0x00000000000079c5 */ /* 0x000fcc0000000000 */
[----:B------:R-:W-:Y:S03]  /*1dc0*/  HGMMA.64x64x16.F32.BF16 R24, gdesc[UR8], R24, gsb0 ;  /* 0x00e00000081879f0 */ /* 0x000fe60008001818 */
[----:B------:R-:W-:Y:S02]  /*1dd0*/  WARPGROUP.DEPBAR.LE gsb0, 0x0 ;  /* 0x00008000000079c5 */ /* 0x000fe40000010000 */
[----:B------:R-:W-:Y:S05]  /*1de0*/  @!P1 BRA `(.L_x_28) ;  /* 0x0000000400709947 */ /* 0x000fea0003800000 */
[----:B------:R-:W-:Y:S02]  /*1df0*/  UIADD3 UR6, UR49, 0x1, URZ ;  /* 0x0000000131067890 */ /* 0x000fe4000fffe03f */
[----:B------:R-:W-:Y:S02]  /*1e00*/  IMAD.U32 R3, RZ, RZ, UR49 ;  /* 0x00000031ff037e24 */ /* 0x000fe4000f8e00ff */
[----:B------:R-:W-:-:S04]  /*1e10*/  UISETP.NE.AND UP0, UPT, UR6, 0x4, UPT ;  /* 0x000000040600788c */ /* 0x000fc8000bf05270 */
[----:B------:R-:W-:Y:S02]  /*1e20*/  USEL UR7, URZ, 0x1, UP0 ;  /* 0x000000013f077887 */ /* 0x000fe40008000000 */
[----:B------:R-:W-:Y:S02]  /*1e30*/  USEL UR6, UR6, URZ, UP0 ;  /* 0x0000003f06067287 */ /* 0x000fe40008000000 */
[----:B------:R-:W-:-:S06]  /*1e40*/  ULOP3.LUT UR7, UR48, UR7, URZ, 0x3c, !UPT ;  /* 0x0000000730077292 */ /* 0x000fcc000f8e3c3f */
[----:B------:R-:W-:-:S07]  /*1e50*/  IMAD.U32 R6, RZ, RZ, UR7 ;  /* 0x00000007ff067e24 */ /* 0x000fce000f8e00ff */
.L_x_35:
[----:B------:R-:W-:Y:S05]  /*1e60*/  @!P0 BRA `(.L_x_29) ;  /* 0x0000000000048947 */ /* 0x000fea0003800000 */
[----:B------:R-:W-:Y:S01]  /*1e70*/  BPT.TRAP 0x1 ;  /* 0x000000040000795c */ /* 0x000fe20000300000 */
.L_x_29:
[----:B------:R-:W-:Y:S01]  /*1e80*/  ULEA UR7, UR6, UR52, 0x3 ;  /* 0x0000003406077291 */ /* 0x000fe2000f8e183f */
[----:B---3--:R-:W-:-:S08]  /*1e90*/  SHF.L.U32 R4, R6, 0x1f, RZ ;  /* 0x0000001f06047819 */ /* 0x008fd000000006ff */
[----:B------:R1:W3:Y:S01]  /*1ea0*/  SYNCS.PHASECHK.TRANS64.TRYWAIT P1, [UR7], R4 ;  /* 0x00000004ff0075a7 */ /* 0x0002e20008020147 */
[----:B------:R-:W-:Y:S05]  /*1eb0*/  @!P0 BRA `(.L_x_30) ;  /* 0x0000000000048947 */ /* 0x000fea0003800000 */
[----:B------:R-:W-:Y:S01]  /*1ec0*/  BPT.TRAP 0x1 ;  /* 0x000000040000795c */ /* 0x000fe20000300000 */
.L_x_30:
[----:B---3--:R-:W-:Y:S05]  /*1ed0*/  @P1 BRA `(.L_x_31) ;  /* 0x0000000000081947 */ /* 0x008fea0003800000 */
[----:B------:R-:W3:Y:S02]  /*1ee0*/  SYNCS.PHASECHK.TRANS64.TRYWAIT P1, [UR7], R4 ;  /* 0x00000004ff0075a7 */ /* 0x000ee40008020147 */
[----:B---3--:R-:W-:Y:S05]  /*1ef0*/  @!P1 BRA `(.L_x_32) ;  /* 0x0000005c003c9947 */ /* 0x008fea0003800000 */
.L_x_31:
[----:B------:R-:W-:Y:S01]  /*1f00*/  ULEA UR7, UR6, UR5, 0x9 ;  /* 0x0000000506077291 */ /* 0x000fe2000f8e483f */
[----:B------:R-:W-:Y:S01]  /*1f10*/  WARPGROUP.ARRIVE ;  /* 0x00000000000079c5 */ /* 0x000fe20000000000 */
[----:B------:R-:W-:Y:S01]  /*1f20*/  ULEA UR12, UR6, UR4, 0xb ;  /* 0x00000004060c7291 */ /* 0x000fe2000f8e583f */
[----:B------:R-:W-:Y:S01]  /*1f30*/  UMOV UR11, 0x40000040 ;  /* 0x40000040000b7882 */ /* 0x000fe20000000000 */
[----:B------:R-:W-:Y:S02]  /*1f40*/  UMOV UR9, 0x40000040 ;  /* 0x4000004000097882 */ /* 0x000fe40000000000 */
[----:B------:R-:W-:Y:S01]  /*1f50*/  UIADD3 UR13, UR12, 0x400, URZ ;  /* 0x000004000c0d7890 */ /* 0x000fe2000fffe03f */
[----:B------:R-:W-:Y:S02]  /*1f60*/  UMOV UR10, UR7 ;  /* 0x00000007000a7c82 */ /* 0x000fe40008000000 */
[----:B------:R-:W-:Y:S02]  /*1f70*/  UMOV UR8, UR12 ;  /* 0x0000000c00087c82 */ /* 0x000fe40008000000 */
[----:B------:R-:W-:Y:S01]  /*1f80*/  HGMMA.64x64x16.F32.BF16 R56, gdesc[UR8], R56, gsb0 ;  /* 0x00e00000083879f0 */ /* 0x000fe20008001838 */
[----:B------:R-:W-:Y:S01]  /*1f90*/  UMOV UR9, 0x40000040 ;  /* 0x4000004000097882 */ /* 0x000fe20000000000 */
[----:B------:R-:W-:Y:S01]  /*1fa0*/  UMOV UR8, UR13 ;  /* 0x0000000d00087c82 */ /* 0x000fe20008000000 */
[----:B------:R-:W-:Y:S01]  /*1fb0*/  UIADD3 UR13, UR12, 0x402, URZ ;  /* 0x000004020c0d7890 */ /* 0x000fe2000fffe03f */
[----:B------:R-:W-:-:S02]  /*1fc0*/  WARPGROUP.DEPBAR.LE gsb0, 0x0 ;  /* 0x00008000000079c5 */ /* 0x000fc40000010000 */
        /* <DEDUP_REMOVED lines=42> */
[----:B------:R-:W-:Y:S01]  /*2270*/  BPT.TRAP 0x1 ;  /* 0x000000040000795c */ /* 0x000fe20000300000 */
.L_x_33:
[----:B------:R-:W-:-:S13]  /*2280*/  ISETP.NE.AND P1, PT, R89, RZ, PT ;  /* 0x000000ff5900720c */ /* 0x000fda0003f25270 */
[----:B-1-3--:R-:W-:-:S05]  /*2290*/  @P1 LEA R4, R3, UR52, 0x3 ;  /* 0x0000003403041c11 */ /* 0x00afca000f8e18ff */
[----:B------:R-:W-:-:S05]  /*22a0*/  @P1 VIADD R5, R4, 0x20 ;  /* 0x0000002004051836 */ /* 0x000fca0000000000 */
[----:B------:R-:W-:-:S04]  /*22b0*/  @P1 PRMT R5, R88, 0x654, R5 ;  /* 0x0000065458051816 */ /* 0x000fc80000000005 */
[----:B------:R1:W-:Y:S01]  /*22c0*/  @P1 SYNCS.ARRIVE.TRANS64.RED.A1T0 RZ, [R5+URZ], RZ ;  /* 0x000000ff05ff19a7 */ /* 0x0003e2000810043f */
[----:B------:R-:W-:-:S13]  /*22d0*/  ISETP.GT.U32.AND P1, PT, R22, 0x1, PT ;  /* 0x000000011600780c */ /* 0x000fda0003f24070 */
[----:B-1----:R-:W-:Y:S05]  /*22e0*/  @P1 BRA `(.L_x_34) ;  /* 0x0000000000041947 */ /* 0x002fea0003800000 */
[----:B------:R-:W-:Y:S01]  /*22f0*/  BPT.TRAP 0x1 ;  /* 0x000000040000795c */ /* 0x000fe20000300000 */
.L_x_34:
[----:B------:R-:W-:Y:S01]  /*2300*/  UIADD3 UR6, UR6, 0x1, URZ ;  /* 0x0000000106067890 */ /* 0x000fe2000fffe03f */
[C---:B------:R-:W-:Y:S01]  /*2310*/  ISETP.GT.AND P2, PT, R0.reuse, 0x1, PT ;  /* 0x000000010000780c */ /* 0x040fe20003f44270 */
[----:B------:R-:W-:Y:S02]  /*2320*/  VIADD R3, R3, 0x1 ;  /* 0x0000000103037836 */ /* 0x000fe40000000000 */
[----:B------:R-:W-:Y:S01]  /*2330*/  UISETP.NE.AND UP0, UPT, UR6, 0x4, UPT ;  /* 0x000000040600788c */ /* 0x000fe2000bf05270 */
[----:B------:R-:W-:Y:S02]  /*2340*/  VIADD R0, R0, 0xffffffff ;  /* 0xffffffff00007836 */ /* 0x000fe40000000000 */
[C---:B------:R-:W-:Y:S01]  /*2350*/  ISETP.NE.AND P1, PT, R3.reuse, 0x4, PT ;  /* 0x000000040300780c */ /* 0x040fe20003f25270 */
[----:B------:R-:W-:Y:S02]  /*2360*/  USEL UR7, URZ, 0x1, UP0 ;  /* 0x000000013f077887 */ /* 0x000fe40008000000 */
[----:B------:R-:W-:Y:S01]  /*2370*/  USEL UR6, UR6, URZ, UP0 ;  /* 0x0000003f06067287 */ /* 0x000fe20008000000 */
[----:B------:R-:W-:-:S03]  /*2380*/  SEL R3, R3, RZ, P1 ;  /* 0x000000ff03037207 */ /* 0x000fc60000800000 */
[----:B------:R-:W-:Y:S01]  /*2390*/  LOP3.LUT R6, R6, UR7, RZ, 0x3c, !PT ;  /* 0x0000000706067c12 */ /* 0x000fe2000f8e3cff */
[----:B------:R-:W-:Y:S07]  /*23a0*/  @P2 BRA `(.L_x_35) ;  /* 0xfffffff800ac2947 */ /* 0x000fee000383ffff */
.L_x_28:
[----:B------:R-:W1:Y:S02]  /*23b0*/  LDC R0, c[0x0][0x28c] ;  /* 0x0000a300ff007b82 */ /* 0x000e640000000800 */
[----:B-1----:R-:W-:-:S13]  /*23c0*/  ISETP.GE.AND P1, PT, R0, 0x1, PT ;  /* 0x000000010000780c */ /* 0x002fda0003f26270 */
[----:B------:R-:W-:Y:S05]  /*23d0*/  @!P1 BRA `(.L_x_36) ;  /* 0x0000000000449947 */ /* 0x000fea0003800000 */
[----:B------:R-:W-:Y:S05]  /*23e0*/  @!P0 BRA `(.L_x_37) ;  /* 0x0000000000048947 */ /* 0x000fea0003800000 */
[----:B------:R-:W-:Y:S01]  /*23f0*/  BPT.TRAP 0x1 ;  /* 0x000000040000795c */ /* 0x000fe20000300000 */
.L_x_37:
[----:B------:R-:W-:Y:S01]  /*2400*/  ISETP.NE.AND P0, PT, R89, RZ, PT ;  /* 0x000000ff5900720c */ /* 0x000fe20003f05270 */
[----:B------:R-:W-:Y:S01]  /*2410*/  UISETP.LT.AND UP1, UPT, UR50, 0x1, UPT ;  /* 0x000000013200788c */ /* 0x000fe2000bf21270 */
[----:B------:R-:W-:-:S11]  /*2420*/  IMAD.U32 R3, RZ, RZ, UR52 ;  /* 0x00000034ff037e24 */ /* 0x000fd6000f8e00ff */
[----:B------:R-:W-:-:S05]  /*2430*/  VOTEU.ANY UP0, P0 ;  /* 0x00000000003f7886 */ /* 0x000fca0000000100 */
[----:B------:R-:W-:-:S04]  /*2440*/  @UP0 USEL UR4, UR50, 0x1, UP1 ;  /* 0x0000000132040887 */ /* 0x000fc80008800000 */
[----:B------:R-:W-:-:S06]  /*2450*/  @UP0 UIADD3 UR4, UR49, UR50, -UR4 ;  /* 0x0000003231040290 */ /* 0x000fcc000fffe804 */
[----:B------:R-:W-:-:S04]  /*2460*/  IMAD.U32 R0, RZ, RZ, UR4 ;  /* 0x00000004ff007e24 */ /* 0x000fc8000f8e00ff */
[----:B------:R-:W-:-:S05]  /*2470*/  @P0 IMAD.SHL.U32 R0, R0, 0x8, RZ ;  /* 0x0000000800000824 */ /* 0x000fca00078e00ff */
[----:B------:R-:W-:-:S04]  /*2480*/  @P0 LOP3.LUT R0, R0, 0x18, RZ, 0xc0, !PT ;  /* 0x0000001800000812 */ /* 0x000fc800078ec0ff */
[----:B------:R-:W-:-:S04]  /*2490*/  @P0 IADD3 R3, R3, 0x20, R0 ;  /* 0x0000002003030810 */ /* 0x000fc80007ffe000 */
[----:B------:R-:W-:-:S04]  /*24a0*/  @P0 PRMT R3, R88, 0x654, R3 ;  /* 0x0000065458030816 */ /* 0x000fc80000000003 */
[----:B------:R1:W-:Y:S01]  /*24b0*/  @P0 SYNCS.ARRIVE.TRANS64.RED.A1T0 RZ, [R3+URZ], RZ ;  /* 0x000000ff03ff09a7 */ /* 0x0003e2000810043f */
[----:B------:R-:W-:-:S13]  /*24c0*/  ISETP.GT.U32.AND P0, PT, R22, 0x1, PT ;  /* 0x000000011600780c */ /* 0x000fda0003f04070 */
[----:B-1----:R-:W-:Y:S05]  /*24d0*/  @P0 BRA `(.L_x_36) ;  /* 0x0000000000040947 */ /* 0x002fea0003800000 */
[----:B------:R-:W-:Y:S01]  /*24e0*/  BPT.TRAP 0x1 ;  /* 0x000000040000795c */ /* 0x000fe20000300000 */
.L_x_36:
[----:B------:R-:W-:Y:S01]  /*24f0*/  UIADD3 UR4, UR52, 0x200, URZ ;  /* 0x0000020034047890 */ /* 0x000fe2000fffe03f */
[----:B------:R-:W-:Y:S02]  /*2500*/  R2UR UR46, R23 ;  /* 0x00000000172e72ca */ /* 0x000fe400000e0000 */
[----:B------:R-:W-:Y:S01]  /*2510*/  R2UR UR45, R94 ;  /* 0x000000005e2d72ca */ /* 0x000fe200000e0000 */
[----:B------:R-:W-:-:S06]  /*2520*/  ULOP3.LUT UP0, URZ, UR4, 0x1bf, URZ, 0xc0, !UPT ;  /* 0x000001bf043f7892 */ /* 0x000fcc000f80c03f */
[----:B------:R-:W-:-:S04]  /*2530*/  PLOP3.LUT P0, PT, PT, PT, UP0, 0x80, 0x0 ;  /* 0x000000000000781c */ /* 0x000fc80003f0f008 */
[----:B------:R-:W-:Y:S02]  /*2540*/  USHF.L.U32 UR46, UR46, 0x8, URZ ;  /* 0x000000082e2e7899 */ /* 0x000fe4000800063f */
[----:B------:R-:W-:-:S07]  /*2550*/  USHF.L.U32 UR45, UR45, 0x6, URZ ;  /* 0x000000062d2d7899 */ /* 0x000fce000800063f */
[----:B------:R-:W-:Y:S05]  /*2560*/  @!P0 BRA `(.L_x_38) ;  /* 0x00000000007c8947 */ /* 0x000fea0003800000 */
        /* <DEDUP_REMOVED lines=16> */
.L_x_39:
[----:B------:R1:W2:Y:S01]  /*2670*/  LDC.64 R14, c[0x4][R23] ;  /* 0x01000000170e7b82 */ /* 0x0002a20000000a00 */
[----:B------:R-:W-:Y:S01]  /*2680*/  ULDC.64 UR4, c[0x4][0x80] ;  /* 0x0100200000047ab9 */ /* 0x000fe20000000a00 */
[----:B------:R-:W-:Y:S01]  /*2690*/  ULDC.64 UR6, c[0x4][0x10] ;  /* 0x0100040000067ab9 */ /* 0x000fe20000000a00 */
[----:B------:R-:W-:Y:S02]  /*26a0*/  IMAD.U32 R4, RZ, RZ, UR4 ;  /* 0x00000004ff047e24 */ /* 0x000fe4000f8e00ff */
        /* <DEDUP_REMOVED lines=10> */
[----:B--2---:R-:W-:Y:S05]  /*2750*/  CALL.ABS.NOINC R14 ;  /* 0x000000000e007343 */ /* 0x004fea0003c00000 */
.L_x_38:
[----:B------:R-:W-:Y:S02]  /*2760*/  ULDC.64 UR4, c[0x0][0x590] ;  /* 0x0001640000047ab9 */ /* 0x000fe40000000a00 */
[----:B------:R-:W-:Y:S02]  /*2770*/  IMAD.U32 R106, RZ, RZ, UR4 ;  /* 0x00000004ff6a7e24 */ /* 0x000fe4000f8e00ff */
[----:B------:R-:W-:-:S03]  /*2780*/  IMAD.U32 R108, RZ, RZ, UR5 ;  /* 0x00000005ff6c7e24 */ /* 0x000fc6000f8e00ff */
[----:B------:R-:W-:-:S04]  /*2790*/  ISETP.NE.U32.AND P2, PT, R106, RZ, PT ;  /* 0x000000ff6a00720c */ /* 0x000fc80003f45070 */
[----:B------:R-:W-:-:S13]  /*27a0*/  ISETP.NE.AND.EX P2, PT, R108, RZ, PT, P2 ;  /* 0x000000ff6c00720c */ /* 0x000fda0003f45320 */
[----:B------:R-:W-:Y:S05]  /*27b0*/  @!P2 BRA `(.L_x_40) ;  /* 0x000000000034a947 */ /* 0x000fea0003800000 */
[----:B------:R-:W-:Y:S02]  /*27c0*/  ULDC.64 UR4, c[0x0][0x588] ;  /* 0x0001620000047ab9 */ /* 0x000fe40000000a00 */
[----:B------:R-:W-:-:S04]  /*27d0*/  ISETP.NE.U32.AND P0, PT, RZ, UR4, PT ;  /* 0x00000004ff007c0c */ /* 0x000fc8000bf05070 */
[----:B------:R-:W-:-:S13]  /*27e0*/  ISETP.NE.AND.EX P0, PT, RZ, UR5, PT, P0 ;  /* 0x00000005ff007c0c */ /* 0x000fda000bf05300 */
[----:B------:R-:W-:Y:S05]  /*27f0*/  @!P0 BRA `(.L_x_41) ;  /* 0x0000000000188947 */ /* 0x000fea0003800000 */
[----:B---3--:R-:W1:Y:S01]  /*2800*/  LDC.64 R4, c[0x0][0x588] ;  /* 0x00016200ff047b82 */ /* 0x008e620000000a00 */
[----:B------:R-:W-:-:S04]  /*2810*/  IMAD R3, R106, UR47, RZ ;  /* 0x0000002f6a037c24 */ /* 0x000fc8000f8e02ff */
[----:B-1----:R-:W-:-:S05]  /*2820*/  IMAD.WIDE R4, R3, 0x4, R4 ;  /* 0x0000000403047825 */ /* 0x002fca00078e0204 */
[----:B-----5:R1:W5:Y:S01]  /*2830*/  LDG.E R92, desc[UR40][R4.64] ;  /* 0x00000028045c7981 */ /* 0x020362000c1e1900 */
[----:B------:R-:W-:Y:S01]  /*2840*/  IMAD.MOV.U32 R90, RZ, RZ, 0x1 ;  /* 0x00000001ff5a7424 */ /* 0x000fe200078e00ff */
[----:B------:R-:W-:Y:S06]  /*2850*/  BRA `(.L_x_40) ;  /* 0x00000000000c7947 */ /* 0x000fec0003800000 */
.L_x_41:
[----:B------:R-:W-:Y:S01]  /*2860*/  ULDC UR4, c[0x0][0x580] ;  /* 0x0001600000047ab9 */ /* 0x000fe20000000800 */
[----:B------:R-:W-:Y:S02]  /*2870*/  IMAD.MOV.U32 R90, RZ, RZ, 0x1 ;  /* 0x00000001ff5a7424 */ /* 0x000fe400078e00ff */
[----:B-----5:R-:W-:-:S07]  /*2880*/  IMAD.U32 R92, RZ, RZ, UR4 ;  /* 0x00000004ff5c7e24 */ /* 0x020fce000f8e00ff */
.L_x_40:
[----:B------:R-:W4:Y:S02]  /*2890*/  LDC.64 R6, c[0x0][0x5b0] ;  /* 0x00016c00ff067b82 */ /* 0x000f240000000a00 */
[----:B----4-:R-:W-:-:S04]  /*28a0*/  ISETP.NE.U32.AND P0, PT, R6, RZ, PT ;  /* 0x000000ff0600720c */ /* 0x010fc80003f05070 */
[----:B------:R-:W-:-:S13]  /*28b0*/  ISETP.NE.AND.EX P0, PT, R7, RZ, PT, P0 ;  /* 0x000000ff0700720c */ /* 0x000fda0003f05300 */
[----:B------:R-:W-:Y:S05]  /*28c0*/  @!P0 BRA `(.L_x_42) ;  /* 0x00000000002c8947 */ /* 0x000fea0003800000 */
[----:B------:R-:W-:Y:S02]  /*28d0*/  ULDC.64 UR4, c[0x0][0x5a8] ;  /* 0x00016a0000047ab9 */ /* 0x000fe40000000a00 */
[----:B------:R-:W-:-:S04]  /*28e0*/  ISETP.NE.U32.AND P0, PT, RZ, UR4, PT ;  /* 0x00000004ff007c0c */ /* 0x000fc8000bf05070 */
[----:B------:R-:W-:-:S13]  /*28f0*/  ISETP.NE.AND.EX P0, PT, RZ, UR5, PT, P0 ;  /* 0x00000005ff007c0c */ /* 0x000fda000bf05300 */
[----:B------:R-:W-:Y:S05]  /*2900*/  @!P0 BRA `(.L_x_43) ;  /* 0x0000000000148947 */ /* 0x000fea0003800000 */
[----:B-1-3--:R-:W1:Y:S01]  /*2910*/  LDC.64 R4, c[0x0][0x5a8] ;  /* 0x00016a00ff047b82 */ /* 0x00ae620000000a00 */
[----:B------:R-:W-:-:S04]  /*2920*/  IMAD R3, R6, UR47, RZ ;  /* 0x0000002f06037c24 */ /* 0x000fc8000f8e02ff */
[----:B-1----:R-:W-:-:S05]  /*2930*/  IMAD.WIDE R4, R3, 0x4, R4 ;  /* 0x0000000403047825 */ /* 0x002fca00078e0204 */
[----:B--2--5:R4:W5:Y:S01]  /*2940*/  LDG.E R93, desc[UR40][R4.64] ;  /* 0x00000028045d7981 */ /* 0x024962000c1e1900 */
[----:B------:R-:W-:Y:S05]  /*2950*/  BRA `(.L_x_42) ;  /* 0x0000000000087947 */ /* 0x000fea0003800000 */
.L_x_43:
[----:B------:R-:W-:Y:S02]  /*2960*/  ULDC UR4, c[0x0][0x5a0] ;  /* 0x0001680000047ab9 */ /* 0x000fe40000000800 */
[----:B--2--5:R-:W-:-:S07]  /*2970*/  IMAD.U32 R93, RZ, RZ, UR4 ;  /* 0x00000004ff5d7e24 */ /* 0x024fce000f8e00ff */
.L_x_42:
[----:B------:R-:W-:Y:S01]  /*2980*/  ULDC.64 UR4, c[0x0][0x588] ;  /* 0x0001620000047ab9 */ /* 0x000fe20000000a00 */
[----:B------:R-:W-:Y:S01]  /*2990*/  ISETP.NE.U32.AND P1, PT, R106, RZ, PT ;  /* 0x000000ff6a00720c */ /* 0x000fe20003f25070 */
[----:B------:R-:W-:Y:S02]  /*29a0*/  UISETP.NE.U32.AND UP0, UPT, UR4, URZ, UPT ;  /* 0x0000003f0400728c */ /* 0x000fe4000bf05070 */
[----:B------:R-:W-:Y:S02]  /*29b0*/  ISETP.NE.U32.AND P3, PT, RZ, UR4, PT ;  /* 0x00000004ff007c0c */ /* 0x000fe4000bf65070 */
[----:B------:R-:W-:Y:S01]  /*29c0*/  ISETP.NE.AND.EX P5, PT, R108, RZ, PT, P1 ;  /* 0x000000ff6c00720c */ /* 0x000fe20003fa5310 */
[----:B------:R-:W-:Y:S02]  /*29d0*/  UISETP.NE.AND.EX UP0, UPT, UR5, URZ, UPT, UP0 ;  /* 0x0000003f0500728c */ /* 0x000fe4000bf05300 */
[----:B------:R-:W-:Y:S02]  /*29e0*/  ISETP.NE.AND.EX P3, PT, RZ, UR5, PT, P3 ;  /* 0x00000005ff007c0c */ /* 0x000fe4000bf65330 */
[----:B------:R-:W-:-:S02]  /*29f0*/  PLOP3.LUT P0, PT, PT, PT, PT, 0x8, 0x0 ;  /* 0x000000000000781c */ /* 0x000fc40003f0e170 */
[----:B------:R-:W-:-:S04]  /*2a00*/  PLOP3.LUT P4, PT, PT, PT, UP0, 0x80, 0x0 ;  /* 0x000000000000781c */ /* 0x000fc80003f8f008 */
[----:B------:R-:W-:-:S05]  /*2a10*/  PLOP3.LUT P4, PT, P4, PT, PT, 0x8, 0x0 ;  /* 0x000000000000781c */ /* 0x000fca000278e170 */
[----:B------:R-:W-:Y:S08]  /*2a20*/  @P3 BRA P5, `(.L_x_44) ;  /* 0x0000000000243947 */ /* 0x000ff00002800000 */
[----:B------:R-:W-:Y:S04]  /*2a30*/  BSSY B0, `(.L_x_44) ;  /* 0x0000008000007945 */ /* 0x000fe80003800000 */
[----:B------:R-:W-:Y:S05]  /*2a40*/  @!P2 BRA `(.L_x_45) ;  /* 0x000000000014a947 */ /* 0x000fea0003800000 */
[----:B------:R-:W-:Y:S02]  /*2a50*/  LOP3.LUT P3, RZ, R90, 0xff, RZ, 0xc0, !PT ;  /* 0x000000ff5aff7812 */ /* 0x000fe4000786c0ff */
[----:B------:R-:W-:-:S11]  /*2a60*/  PLOP3.LUT P0, PT, P4, PT, PT, 0x80, 0x0 ;  /* 0x000000000000781c */ /* 0x000fd6000270f070 */
[----:B------:R-:W-:Y:S05]  /*2a70*/  @!P3 BRA `(.L_x_46) ;  /* 0x00000000000cb947 */ /* 0x000fea0003800000 */
[----:B-----5:R-:W-:Y:S01]  /*2a80*/  FSETP.EQ.AND P0, PT, R92, RZ, PT ;  /* 0x000000ff5c00720b */ /* 0x020fe20003f02000 */
[----:B------:R-:W-:-:S12]  /*2a90*/  BRA `(.L_x_46) ;  /* 0x0000000000047947 */ /* 0x000fd80003800000 */
.L_x_45:
[----:B-----5:R-:W-:-:S13]  /*2aa0*/  FSETP.EQ.AND P0, PT, R92, RZ, PT ;  /* 0x000000ff5c00720b */ /* 0x020fda0003f02000 */
.L_x_46:
[----:B------:R-:W-:Y:S05]  /*2ab0*/  BSYNC B0 ;  /* 0x0000000000007941 */ /* 0x000fea0003800000 */
.L_x_44:
[----:B------:R-:W-:Y:S04]  /*2ac0*/  BSSY B0, `(.L_x_47) ;  /* 0x0000007000007945 */ /* 0x000fe80003800000 */
[----:B------:R-:W-:Y:S05]  /*2ad0*/  @!P2 BRA `(.L_x_48) ;  /* 0x000000000010a947 */ /* 0x000fea0003800000 */
[----:B------:R-:W-:-:S13]  /*2ae0*/  LOP3.LUT P2, RZ, R90, 0xff, RZ, 0xc0, !PT ;  /* 0x000000ff5aff7812 */ /* 0x000fda000784c0ff */
[----:B------:R-:W-:Y:S05]  /*2af0*/  @!P2 BRA `(.L_x_49) ;  /* 0x00000000000ca947 */ /* 0x000fea0003800000 */
[----:B-----5:R-:W-:Y:S01]  /*2b00*/  FSETP.EQ.AND P4, PT, R92, RZ, PT ;  /* 0x000000ff5c00720b */ /* 0x020fe20003f82000 */
[----:B------:R-:W-:-:S12]  /*2b10*/  BRA `(.L_x_49) ;  /* 0x0000000000047947 */ /* 0x000fd80003800000 */
.L_x_48:
[----:B-----5:R-:W-:-:S13]  /*2b20*/  FSETP.EQ.AND P4, PT, R92, RZ, PT ;  /* 0x000000ff5c00720b */ /* 0x020fda0003f82000 */
.L_x_49:
[----:B------:R-:W-:Y:S05]  /*2b30*/  BSYNC B0 ;  /* 0x0000000000007941 */ /* 0x000fea0003800000 */
.L_x_47:
[----:B------:R-:W-:Y:S01]  /*2b40*/  BSSY B0, `(.L_x_50) ;  /* 0x0000029000007945 */ /* 0x000fe20003800000 */
[----:B------:R-:W-:Y:S01]  /*2b50*/  LOP3.LUT R91, R91, 0x1, RZ, 0x3c, !PT ;  /* 0x000000015b5b7812 */ /* 0x000fe200078e3cff */
[----:B------:R-:W-:Y:S01]  /*2b60*/  IMAD.MOV.U32 R0, RZ, RZ, RZ ;  /* 0x000000ffff007224 */ /* 0x000fe200078e00ff */
[----:B------:R-:W-:Y:S02]  /*2b70*/  CS2R R6, SRZ ;  /* 0x0000000000067805 */ /* 0x000fe4000001ff00 */
[----:B-1-34-:R-:W-:Y:S02]  /*2b80*/  CS2R R4, SRZ ;  /* 0x0000000000047805 */ /* 0x01afe4000001ff00 */
[----:B------:R-:W-:Y:S02]  /*2b90*/  CS2R R10, SRZ ;  /* 0x00000000000a7805 */ /* 0x000fe4000001ff00 */
[----:B------:R-:W-:Y:S01]  /*2ba0*/  CS2R R8, SRZ ;  /* 0x0000000000087805 */ /* 0x000fe2000001ff00 */
[----:B------:R-:W-:Y:S06]  /*2bb0*/  @P0 BRA `(.L_x_51) ;  /* 0x0000000000840947 */ /* 0x000fec0003800000 */
[----:B------:R-:W-:-:S13]  /*2bc0*/  ISETP.NE.AND P2, PT, R100, 0x3, PT ;  /* 0x000000036400780c */ /* 0x000fda0003f45270 */
[----:B------:R-:W-:Y:S05]  /*2bd0*/  @!P2 BRA `(.L_x_52) ;  /* 0x000000000004a947 */ /* 0x000fea0003800000 */
[----:B------:R-:W-:Y:S01]  /*2be0*/  BPT.TRAP 0x1 ;  /* 0x000000040000795c */ /* 0x000fe20000300000 */
.L_x_52:
[----:B------:R-:W-:Y:S01]  /*2bf0*/  SHF.L.U32 R3, R91, 0x1f, RZ ;  /* 0x0000001f5b037819 */ /* 0x000fe200000006ff */
[----:B------:R-:W-:Y:S01]  /*2c00*/  BSSY B1, `(.L_x_53) ;  /* 0x0000005000017945 */ /* 0x000fe20003800000 */
[----:B------:R-:W-:Y:S02]  /*2c10*/  IMAD.MOV.U32 R0, RZ, RZ, 0x1 ;  /* 0x00000001ff007424 */ /* 0x000fe400078e00ff */
[----:B------:R-:W1:Y:S01]  /*2c20*/  SYNCS.PHASECHK.TRANS64.TRYWAIT P2, [UR52+0x40], R3 ;  /* 0x00004003ff0075a7 */ /* 0x000e620008040174 */
[----:B------:R-:W-:Y:S01]  /*2c30*/  IMAD.MOV.U32 R6, RZ, RZ, RZ ;  /* 0x000000ffff067224 */ /* 0x000fe200078e00ff */
[----:B-1----:R-:W-:Y:S06]  /*2c40*/  @!P2 BRA `(.L_x_54) ;  /* 0x000000500000a947 */ /* 0x002fec0003800000 */
.L_x_169:
[----:B------:R-:W-:Y:S05]  /*2c50*/  BSYNC B1 ;  /* 0x0000000000017941 */ /* 0x000fea0003800000 */
.L_x_53:
[----:B-1----:R-:W-:Y:S02]  /*2c60*/  CS2R R4, SRZ ;  /* 0x0000000000047805 */ /* 0x002fe4000001ff00 */
[----:B------:R-:W-:Y:S02]  /*2c70*/  CS2R R10, SRZ ;  /* 0x00000000000a7805 */ /* 0x000fe4000001ff00 */
[----:B------:R-:W-:Y:S01]  /*2c80*/  CS2R R8, SRZ ;  /* 0x0000000000087805 */ /* 0x000fe2000001ff00 */
[----:B------:R-:W-:Y:S06]  /*2c90*/  @P4 BRA `(.L_x_51) ;  /* 0x00000000004c4947 */ /* 0x000fec0003800000 */
[C---:B------:R-:W-:Y:S01]  /*2ca0*/  IMAD.SHL.U32 R3, R18.reuse, 0x10, RZ ;  /* 0x0000001012037824 */ /* 0x040fe200078e00ff */
[----:B------:R-:W-:Y:S01]  /*2cb0*/  SHF.R.U32.HI R6, RZ, 0x1, R18 ;  /* 0x00000001ff067819 */ /* 0x000fe20000011612 */
[C---:B------:R-:W-:Y:S01]  /*2cc0*/  IMAD.SHL.U32 R4, R18.reuse, 0x20, RZ ;  /* 0x0000002012047824 */ /* 0x040fe200078e00ff */
[C---:B------:R-:W-:Y:S01]  /*2cd0*/  LOP3.LUT P2, RZ, R18.reuse, 0x4, RZ, 0xc0, !PT ;  /* 0x0000000412ff7812 */ /* 0x040fe2000784c0ff */
[----:B------:R-:W-:Y:S01]  /*2ce0*/  IMAD.SHL.U32 R8, R18, 0x4, RZ ;  /* 0x0000000412087824 */ /* 0x000fe200078e00ff */
[----:B------:R-:W-:Y:S01]  /*2cf0*/  LOP3.LUT R3, R3, 0xe00, RZ, 0xc0, !PT ;  /* 0x00000e0003037812 */ /* 0x000fe200078ec0ff */
[----:B------:R-:W-:Y:S05]  /*2d00*/  WARPSYNC.ALL ;  /* 0x0000000000007948 */ /* 0x000fea0003800000 */
[----:B------:R-:W-:-:S02]  /*2d10*/  LOP3.LUT R5, R4, 0xc0, RZ, 0xc0, !PT ;  /* 0x000000c004057812 */ /* 0x000fc400078ec0ff */
[----:B------:R-:W-:Y:S02]  /*2d20*/  LOP3.LUT R3, R3, 0x20, R4, 0xf8, !PT ;  /* 0x0000002003037812 */ /* 0x000fe400078ef804 */
[----:B------:R-:W-:Y:S02]  /*2d30*/  LOP3.LUT R5, R5, 0x8, R6, 0xf8, !PT ;  /* 0x0000000805057812 */ /* 0x000fe400078ef806 */
[----:B------:R-:W-:Y:S02]  /*2d40*/  LOP3.LUT R3, R3, 0x100, R4, 0xf8, !PT ;  /* 0x0000010003037812 */ /* 0x000fe400078ef804 */
[----:B------:R-:W-:-:S04]  /*2d50*/  LOP3.LUT R8, R5, 0x18, R8, 0x78, !PT ;  /* 0x0000001805087812 */ /* 0x000fc800078e7808 */
[----:B------:R-:W-:-:S04]  /*2d60*/  LOP3.LUT R3, R3, R8, RZ, 0xfc, !PT ;  /* 0x0000000803037212 */ /* 0x000fc800078efcff */
[----:B------:R-:W-:-:S05]  /*2d70*/  LEA R3, R3, UR52, 0x1 ;  /* 0x0000003403037c11 */ /* 0x000fca000f8e08ff */
[C---:B------:R-:W-:Y:S01]  /*2d80*/  VIADD R5, R3.reuse, 0x200 ;  /* 0x0000020003057836 */ /* 0x040fe20000000000 */
[----:B------:R1:W3:Y:S01]  /*2d90*/  LDSM.16.M88.4 R8, [R3+0x200] ;  /* 0x000200000308783b */ /* 0x0002e20000000200 */
[----:B------:R-:W-:Y:S02]  /*2da0*/  VIADD R4, R3, 0x220 ;  /* 0x0000022003047836 */ /* 0x000fe40000000000 */
[----:B------:R-:W-:-:S06]  /*2db0*/  @P2 VIADD R4, R5, 0xffffffe0 ;  /* 0xffffffe005042836 */ /* 0x000fcc0000000000 */
[----:B-1----:R-:W4:Y:S02]  /*2dc0*/  LDSM.16.M88.4 R4, [R4] ;  /* 0x000000000404783b */ /* 0x002f240000000200 */
.L_x_51:
[----:B------:R-:W-:Y:S05]  /*2dd0*/  BSYNC B0 ;  /* 0x0000000000007941 */ /* 0x000fea0003800000 */
.L_x_50:
[C---:B------:R-:W-:Y:S01]  /*2de0*/  IMAD.SHL.U32 R3, R18.reuse, 0x10, RZ ;  /* 0x0000001012037824 */ /* 0x040fe200078e00ff */
[----:B------:R-:W-:Y:S01]  /*2df0*/  SHF.R.U32.HI R15, RZ, 0x1, R18 ;  /* 0x00000001ff0f7819 */ /* 0x000fe20000011612 */
[----:B------:R-:W-:Y:S01]  /*2e00*/  IMAD.SHL.U32 R12, R18, 0x20, RZ ;  /* 0x00000020120c7824 */ /* 0x000fe200078e00ff */
[----:B---3--:R-:W-:Y:S01]  /*2e10*/  LOP3.LUT R95, R10, 0xffff0000, RZ, 0xc0, !PT ;  /* 0xffff00000a5f7812 */ /* 0x008fe200078ec0ff */
[----:B------:R-:W-:Y:S01]  /*2e20*/  IMAD.SHL.U32 R99, R18, 0x4, RZ ;  /* 0x0000000412637824 */ /* 0x000fe200078e00ff */
[----:B------:R-:W-:Y:S01]  /*2e30*/  LOP3.LUT R3, R3, 0xe00, RZ, 0xc0, !PT ;  /* 0x00000e0003037812 */ /* 0x000fe200078ec0ff */
[----:B------:R-:W-:Y:S01]  /*2e40*/  IMAD.U32 R21, R9, 0x10000, RZ ;  /* 0x0001000009157824 */ /* 0x000fe200078e00ff */
[----:B------:R-:W-:Y:S01]  /*2e50*/  LOP3.LUT R14, R12, 0xc0, RZ, 0xc0, !PT ;  /* 0x000000c00c0e7812 */ /* 0x000fe200078ec0ff */
[----:B------:R-:W-:Y:S01]  /*2e60*/  IMAD.U32 R13, R8, 0x10000, RZ ;  /* 0x00010000080d7824 */ /* 0x000fe200078e00ff */
[--C-:B------:R-:W-:Y:S01]  /*2e70*/  LOP3.LUT R3, R3, 0x20, R12.reuse, 0xf8, !PT ;  /* 0x0000002003037812 */ /* 0x100fe200078ef80c */
[----:B------:R-:W-:Y:S01]  /*2e80*/  IMAD.U32 R23, R10, 0x10000, RZ ;  /* 0x000100000a177824 */ /* 0x000fe200078e00ff */
[----:B------:R-:W-:Y:S01]  /*2e90*/  LOP3.LUT R14, R14, 0x8, R15, 0xf8, !PT ;  /* 0x000000080e0e7812 */ /* 0x000fe200078ef80f */
[----:B-----5:R-:W-:Y:S01]  /*2ea0*/  FMUL R96, R92, R95 ;  /* 0x0000005f5c607220 */ /* 0x020fe20000400000 */
[----:B------:R-:W-:Y:S01]  /*2eb0*/  LOP3.LUT R12, R3, 0x100, R12, 0xf8, !PT ;  /* 0x00000100030c7812 */ /* 0x000fe200078ef80c */
[----:B------:R-:W-:Y:S01]  /*2ec0*/  IMAD.U32 R97, R11, 0x10000, RZ ;  /* 0x000100000b617824 */ /* 0x000fe200078e00ff */
[----:B------:R-:W-:Y:S01]  /*2ed0*/  LOP3.LUT R3, R18, 0xff, RZ, 0xc0, !PT ;  /* 0x000000ff12037812 */ /* 0x000fe200078ec0ff */
[----:B----4-:R-:W-:Y:S01]  /*2ee0*/  IMAD.U32 R103, R5, 0x10000, RZ ;  /* 0x0001000005677824 */ /* 0x010fe200078e00ff */
[----:B------:R-:W-:Y:S01]  /*2ef0*/  LOP3.LUT R115, R14, 0x18, R99, 0x78, !PT ;  /* 0x000000180e737812 */ /* 0x000fe200078e7863 */
[----:B------:R-:W-:Y:S01]  /*2f00*/  IMAD.U32 R107, R6, 0x10000, RZ ;  /* 0x00010000066b7824 */ /* 0x000fe200078e00ff */
[----:B------:R-:W-:Y:S01]  /*2f10*/  LOP3.LUT R15, R8, 0xffff0000, RZ, 0xc0, !PT ;  /* 0xffff0000080f7812 */ /* 0x000fe200078ec0ff */
[----:B------:R-:W-:Y:S01]  /*2f20*/  VIADD R3, R3, 0x1f ;  /* 0x0000001f03037836 */ /* 0x000fe20000000000 */
[----:B------:R-:W-:Y:S01]  /*2f30*/  LOP3.LUT R9, R9, 0xffff0000, RZ, 0xc0, !PT ;  /* 0xffff000009097812 */ /* 0x000fe200078ec0ff */
[----:B------:R-:W-:Y:S01]  /*2f40*/  FFMA R61, R93, R61, R96 ;  /* 0x0000003d5d3d7223 */ /* 0x000fe20000000060 */
[----:B------:R-:W-:Y:S01]  /*2f50*/  LOP3.LUT R105, R5, 0xffff0000, RZ, 0xc0, !PT ;  /* 0xffff000005697812 */ /* 0x000fe200078ec0ff */
[C---:B------:R-:W-:Y:S01]  /*2f60*/  FMUL R14, R92.reuse, R15 ;  /* 0x0000000f5c0e7220 */ /* 0x040fe20000400000 */
[----:B------:R-:W-:Y:S01]  /*2f70*/  ISETP.GT.U32.AND P2, PT, R3, 0x3e, PT ;  /* 0x0000003e0300780c */ /* 0x000fe20003f44070 */
[----:B------:R-:W-:Y:S01]  /*2f80*/  FMUL R94, R92, R9 ;  /* 0x000000095c5e7220 */ /* 0x000fe20000400000 */
[----:B------:R-:W-:Y:S01]  /*2f90*/  LOP3.LUT R3, R12, R115, RZ, 0xfc, !PT ;  /* 0x000000730c037212 */ /* 0x000fe200078efcff */
[C---:B------:R-:W-:Y:S01]  /*2fa0*/  FMUL R12, R92.reuse, R13 ;  /* 0x0000000d5c0c7220 */ /* 0x040fe20000400000 */
[C---:B------:R-:W-:Y:S01]  /*2fb0*/  FMUL R13, R92.reuse, R21 ;  /* 0x000000155c0d7220 */ /* 0x040fe20000400000 */
[----:B------:R-:W-:Y:S01]  /*2fc0*/  FMUL R15, R92, R23 ;  /* 0x000000175c0f7220 */ /* 0x000fe20000400000 */
[----:B------:R-:W-:Y:S01]  /*2fd0*/  LOP3.LUT R109, R6, 0xffff0000, RZ, 0xc0, !PT ;  /* 0xffff0000066d7812 */ /* 0x000fe200078ec0ff */
[C---:B------:R-:W-:Y:S01]  /*2fe0*/  FFMA R6, R93.reuse, R59, R94 ;  /* 0x0000003b5d067223 */ /* 0x040fe2000000005e */
[----:B------:R-:W-:Y:S01]  /*2ff0*/  FFMA R5, R93, R58, R13 ;  /* 0x0000003a5d057223 */ /* 0x000fe2000000000d */
[----:B------:R-:W-:Y:S01]  /*3000*/  LOP3.LUT R11, R11, 0xffff0000, RZ, 0xc0, !PT ;  /* 0xffff00000b0b7812 */ /* 0x000fe200078ec0ff */
[----:B------:R-:W-:Y:S01]  /*3010*/  FFMA R60, R93, R60, R15 ;  /* 0x0000003c5d3c7223 */ /* 0x000fe2000000000f */
[----:B------:R-:W-:Y:S01]  /*3020*/  LOP3.LUT R101, R4, 0xffff0000, RZ, 0xc0, !PT ;  /* 0xffff000004657812 */ /* 0x000fe200078ec0ff */
[----:B------:R-:W-:Y:S01]  /*3030*/  FMUL R97, R92, R97 ;  /* 0x000000615c617220 */ /* 0x000fe20000400000 */
[C---:B------:R-:W-:Y:S01]  /*3040*/  LOP3.LUT R113, R7.reuse, 0xffff0000, RZ, 0xc0, !PT ;  /* 0xffff000007717812 */ /* 0x040fe200078ec0ff */
[----:B------:R-:W-:Y:S01]  /*3050*/  IMAD.U32 R99, R4, 0x10000, RZ ;  /* 0x0001000004637824 */ /* 0x000fe200078e00ff */
[----:B------:R-:W-:Y:S01]  /*3060*/  F2FP.RELU.BF16.F32.PACK_AB R5, R6, R5 ;  /* 0x000000050605723e */ /* 0x000fe200000018ff */
[----:B------:R-:W-:-:S02]  /*3070*/  IMAD.U32 R111, R7, 0x10000, RZ ;  /* 0x00010000076f7824 */ /* 0x000fc400078e00ff */
[C---:B------:R-:W-:Y:S01]  /*3080*/  FMUL R102, R92.reuse, R11 ;  /* 0x0000000b5c667220 */ /* 0x040fe20000400000 */
[----:B------:R-:W-:Y:S01]  /*3090*/  FFMA R7, R93, R62, R97 ;  /* 0x0000003e5d077223 */ /* 0x000fe20000000061 */
[----:B------:R-:W-:Y:S01]  /*30a0*/  F2FP.RELU.BF16.F32.PACK_AB R6, R61, R60 ;  /* 0x0000003c3d06723e */ /* 0x000fe200000018ff */
[----:B------:R-:W-:Y:S02]  /*30b0*/  IMAD.MOV.U32 R20, RZ, RZ, 0x20 ;  /* 0x00000020ff147424 */ /* 0x000fe400078e00ff */
[C---:B------:R-:W-:Y:S01]  /*30c0*/  FMUL R103, R92.reuse, R103 ;  /* 0x000000675c677220 */ /* 0x040fe20000400000 */
[C---:B------:R-:W-:Y:S01]  /*30d0*/  FMUL R58, R92.reuse, R105 ;  /* 0x000000695c3a7220 */ /* 0x040fe20000400000 */
[C---:B------:R-:W-:Y:S01]  /*30e0*/  FMUL R99, R92.reuse, R99 ;  /* 0x000000635c637220 */ /* 0x040fe20000400000 */
[----:B------:R-:W-:Y:S01]  /*30f0*/  FMUL R104, R92, R101 ;  /* 0x000000655c687220 */ /* 0x000fe20000400000 */
[----:B------:R-:W-:Y:S01]  /*3100*/  LOP3.LUT P3, RZ, R18, 0x4, RZ, 0xc0, !PT ;  /* 0x0000000412ff7812 */ /* 0x000fe2000786c0ff */
[C---:B------:R-:W-:Y:S01]  /*3110*/  FMUL R107, R92.reuse, R107 ;  /* 0x0000006b5c6b7220 */ /* 0x040fe20000400000 */
[C---:B------:R-:W-:Y:S01]  /*3120*/  FMUL R60, R92.reuse, R109 ;  /* 0x0000006d5c3c7220 */ /* 0x040fe20000400000 */
[C---:B------:R-:W-:Y:S01]  /*3130*/  FMUL R111, R92.reuse, R111 ;  /* 0x0000006f5c6f7220 */ /* 0x040fe20000400000 */
[----:B------:R-:W-:Y:S01]  /*3140*/  FMUL R62, R92, R113 ;  /* 0x000000715c3e7220 */ /* 0x000fe20000400000 */
[----:B------:R-:W-:Y:S01]  /*3150*/  LEA R3, R3, UR52, 0x1 ;  /* 0x0000003403037c11 */ /* 0x000fe2000f8e08ff */
[C---:B------:R-:W-:Y:S01]  /*3160*/  FFMA R4, R93.reuse, R56, R12 ;  /* 0x000000385d047223 */ /* 0x040fe2000000000c */
        /* <DEDUP_REMOVED lines=9> */
[----:B------:R-:W-:Y:S01]  /*3200*/  FFMA R56, R93, R71, R62 ;  /* 0x000000475d387223 */ /* 0x000fe2000000003e */
[----:B------:R-:W-:Y:S01]  /*3210*/  SEL R20, R20, 0xffffffe0, !P3 ;  /* 0xffffffe014147807 */ /* 0x000fe20005800000 */
[----:B------:R-:W-:Y:S01]  /*3220*/  VIADD R63, R3, 0x200 ;  /* 0x00000200033f7836 */ /* 0x000fe20000000000 */
[----:B------:R-:W-:Y:S01]  /*3230*/  F2FP.RELU.BF16.F32.PACK_AB R4, R57, R4 ;  /* 0x000000043904723e */ /* 0x000fe200000018ff */
[----:B------:R-:W-:Y:S05]  /*3240*/  WARPSYNC.ALL ;  /* 0x0000000000007948 */ /* 0x000fea0003800000 */
[----:B------:R-:W-:Y:S01]  /*3250*/  F2FP.RELU.BF16.F32.PACK_AB R7, R8, R7 ;  /* 0x000000070807723e */ /* 0x000fe200000018ff */
[----:B------:R-:W-:Y:S01]  /*3260*/  IMAD.IADD R21, R63, 0x1, R20 ;  /* 0x000000013f157824 */ /* 0x000fe200078e0214 */
[----:B------:R-:W-:Y:S01]  /*3270*/  F2FP.RELU.BF16.F32.PACK_AB R9, R10, R9 ;  /* 0x000000090a09723e */ /* 0x000fe200000018ff */
[----:B------:R-:W-:Y:S01]  /*3280*/  BSSY B0, `(.L_x_55) ;  /* 0x0000014000007945 */ /* 0x000fe20003800000 */
[----:B------:R-:W-:Y:S01]  /*3290*/  F2FP.RELU.BF16.F32.PACK_AB R8, R65, R64 ;  /* 0x000000404108723e */ /* 0x000fe200000018ff */
[----:B------:R1:W-:Y:S01]  /*32a0*/  STSM.16.M88.4 [R3+0x200], R4 ;  /* 0x0002000403007844 */ /* 0x0003e20000000200 */
[----:B------:R-:W-:-:S02]  /*32b0*/  F2FP.RELU.BF16.F32.PACK_AB R10, R69, R68 ;  /* 0x00000044450a723e */ /* 0x000fc400000018ff */
[----:B------:R-:W-:-:S05]  /*32c0*/  F2FP.RELU.BF16.F32.PACK_AB R11, R56, R11 ;  /* 0x0000000b380b723e */ /* 0x000fca00000018ff */
[----:B------:R1:W-:Y:S01]  /*32d0*/  STSM.16.M88.4 [R21], R8 ;  /* 0x0000000815007844 */ /* 0x0003e20000000200 */
[----:B------:R-:W-:Y:S01]  /*32e0*/  @!PT LDS RZ, [RZ] ;  /* 0x00000000fffff984 */ /* 0x000fe20000000800 */
[----:B------:R-:W-:Y:S01]  /*32f0*/  @!PT LDS RZ, [RZ] ;  /* 0x00000000fffff984 */ /* 0x000fe20000000800 */
[----:B------:R-:W-:Y:S01]  /*3300*/  @!PT LDS RZ, [RZ] ;  /* 0x00000000fffff984 */ /* 0x000fe20000000800 */
[----:B------:R-:W-:Y:S01]  /*3310*/  @!PT LDS RZ, [RZ] ;  /* 0x00000000fffff984 */ /* 0x000fe20000000800 */
[----:B------:R3:W-:Y:S06]  /*3320*/  MEMBAR.ALL.CTA ;  /* 0x0000000000007992 */ /* 0x0007ec0000008000 */
[----:B---3--:R-:W3:Y:S02]  /*3330*/  FENCE.VIEW.ASYNC.S ;  /* 0x00000000000073c6 */ /* 0x008ee40000000000 */
[----:B---3--:R-:W-:Y:S06]  /*3340*/  BAR.SYNC.DEFER_BLOCKING 0x1, 0x100 ;  /* 0x0044000000007b1d */ /* 0x008fec0000010000 */
[----:B------:R-:W-:Y:S05]  /*3350*/  @P2 BRA `(.L_x_56) ;  /* 0x0000000000182947 */ /* 0x000fea0003800000 */
[----:B------:R-:W-:Y:S02]  /*3360*/  UIADD3 UR4, UP0, UR54, 0x4f0, URZ ;  /* 0x000004f036047890 */ /* 0x000fe4000ff1e03f */
[----:B------:R-:W-:Y:S02]  /*3370*/  UIADD3 UR44, UR52, 0x200, URZ ;  /* 0x00000200342c7890 */ /* 0x000fe4000fffe03f */
[----:B------:R-:W-:-:S09]  /*3380*/  UIADD3.X UR5, URZ, UR55, URZ, UP0, !UPT ;  /* 0x000000373f057290 */ /* 0x000fd200087fe43f */
[----:B------:R3:W-:Y:S01]  /*3390*/  UTMASTG.3D [UR44], [UR4] ;  /* 0x0000002c040073b5 */ /* 0x0007e20008010000 */
[----:B------:R0:W-:Y:S01]  /*33a0*/  UTMACMDFLUSH ;  /* 0x00000000000079b7 */ /* 0x0001e20000000000 */
[----:B---3--:R-:W-:-:S04]  /*33b0*/  DEPBAR.LE SB0, 0x1 ;  /* 0x000080400000791a */ /* 0x008fc80000000000 */
.L_x_56:
[----:B------:R-:W-:Y:S05]  /*33c0*/  BSYNC B0 ;  /* 0x0000000000007941 */ /* 0x000fea0003800000 */
.L_x_55:
[----:B------:R-:W-:Y:S01]  /*33d0*/  BAR.SYNC.DEFER_BLOCKING 0x1, 0x100 ;  /* 0x0044000000007b1d */ /* 0x000fe20000010000 */
[----:B------:R-:W-:-:S13]  /*33e0*/  ISETP.NE.AND P5, PT, RZ, UR43, PT ;  /* 0x0000002bff007c0c */ /* 0x000fda000bfa5270 */
[----:B------:R-:W-:Y:S05]  /*33f0*/  @!P5 BRA `(.L_x_57) ;  /* 0x000000000034d947 */ /* 0x000fea0003800000 */
[----:B------:R-:W-:Y:S04]  /*3400*/  BSSY B0, `(.L_x_58) ;  /* 0x0000009000007945 */ /* 0x000fe80003800000 */
[----:B------:R-:W-:Y:S05]  /*3410*/  @P0 BRA `(.L_x_59) ;  /* 0x00000000001c0947 */ /* 0x000fea0003800000 */
[----:B------:R-:W-:-:S13]  /*3420*/  ISETP.NE.AND P5, PT, R100, 0x3, PT ;  /* 0x000000036400780c */ /* 0x000fda0003fa5270 */
[----:B------:R-:W-:Y:S05]  /*3430*/  @!P5 BRA `(.L_x_60) ;  /* 0x000000000004d947 */ /* 0x000fea0003800000 */
[----:B------:R-:W-:Y:S01]  /*3440*/  BPT.TRAP 0x1 ;  /* 0x000000040000795c */ /* 0x000fe20000300000 */
.L_x_60:
[----:B------:R-:W-:-:S04]  /*3450*/  ULEA UR4, UR42, UR52, 0x3 ;  /* 0x000000342a047291 */ /* 0x000fc8000f8e183f */
[----:B------:R-:W-:-:S04]  /*3460*/  UIADD3 UR4, UR4, 0x60, URZ ;  /* 0x0000006004047890 */ /* 0x000fc8000fffe03f */
[----:B------:R-:W-:-:S09]  /*3470*/  UPRMT UR4, UR51, 0x654, UR4 ;  /* 0x0000065433047896 */ /* 0x000fd20008000004 */
[----:B------:R-:W-:Y:S03]  /*3480*/  SYNCS.ARRIVE.TRANS64.RED.A1T0 RZ, [UR4], RZ ;  /* 0x000000ffffff79a7 */ /* 0x000fe60008100404 */
.L_x_59:
[----:B------:R-:W-:Y:S05]  /*3490*/  BSYNC B0 ;  /* 0x0000000000007941 */ /* 0x000fea0003800000 */
.L_x_58:
[----:B------:R-:W-:-:S04]  /*34a0*/  UIADD3 UR42, UR42, 0x1, URZ ;  /* 0x000000012a2a7890 */ /* 0x000fc8000fffe03f */
[----:B------:R-:W-:-:S04]  /*34b0*/  UISETP.NE.AND UP0, UPT, UR42, 0x4, UPT ;  /* 0x000000042a00788c */ /* 0x000fc8000bf05270 */
[----:B------:R-:W-:-:S12]  /*34c0*/  USEL UR42, UR42, URZ, UP0 ;  /* 0x0000003f2a2a7287 */ /* 0x000fd80008000000 */
.L_x_57:
[----:B------:R-:W-:Y:S04]  /*34d0*/  BSSY B0, `(.L_x_61) ;  /* 0x0000033000007945 */ /* 0x000fe80003800000 */
[----:B------:R-:W-:Y:S05]  /*34e0*/  @P0 BRA `(.L_x_62) ;  /* 0x0000000000c40947 */ /* 0x000fea0003800000 */
[----:B------:R-:W-:-:S13]  /*34f0*/  ISETP.NE.AND P5, PT, R100, 0x3, PT ;  /* 0x000000036400780c */ /* 0x000fda0003fa5270 */
[----:B------:R-:W-:Y:S05]  /*3500*/  @!P5 BRA `(.L_x_63) ;  /* 0x000000000004d947 */ /* 0x000fea0003800000 */
[----:B------:R-:W-:Y:S01]  /*3510*/  BPT.TRAP 0x1 ;  /* 0x000000040000795c */ /* 0x000fe20000300000 */
.L_x_63:
[----:B-1----:R-:W-:Y:S01]  /*3520*/  LEA R4, R0, UR52, 0x3 ;  /* 0x0000003400047c11 */ /* 0x002fe2000f8e18ff */
[----:B------:R-:W-:Y:S01]  /*3530*/  BSSY B1, `(.L_x_64) ;  /* 0x0000004000017945 */ /* 0x000fe20003800000 */
[----:B------:R-:W-:-:S04]  /*3540*/  SHF.L.U32 R5, R91, 0x1f, RZ ;  /* 0x0000001f5b057819 */ /* 0x000fc800000006ff */
[----:B------:R-:W1:Y:S02]  /*3550*/  SYNCS.PHASECHK.TRANS64.TRYWAIT P5, [R4+URZ+0x40], R5 ;  /* 0x00004005040075a7 */ /* 0x000e6400080a017f */
[----:B-1----:R-:W-:Y:S05]  /*3560*/  @!P5 BRA `(.L_x_65) ;  /* 0x0000004400d0d947 */ /* 0x002fea0003800000 */
.L_x_170:
[----:B------:R-:W-:Y:S05]  /*3570*/  BSYNC B1 ;  /* 0x0000000000017941 */ /* 0x000fea0003800000 */
.L_x_64:
[----:B------:R-:W-:Y:S05]  /*3580*/  @P4 BRA `(.L_x_66) ;  /* 0x0000000000984947 */ /* 0x000fea0003800000 */
[----:B-1----:R-:W-:Y:S01]  /*3590*/  IMAD R4, R0, 0x2000, R63 ;  /* 0x0000200000047824 */ /* 0x002fe200078e023f */
[----:B------:R-:W-:Y:S05]  /*35a0*/  WARPSYNC.ALL ;  /* 0x0000000000007948 */ /* 0x000fea0003800000 */
[C---:B------:R-:W-:Y:S01]  /*35b0*/  VIADD R5, R4.reuse, 0x20 ;  /* 0x0000002004057836 */ /* 0x040fe20000000000 */
[----:B------:R-:W1:Y:S01]  /*35c0*/  LDSM.16.M88.4 R8, [R4] ;  /* 0x000000000408783b */ /* 0x000e620000000200 */
[----:B------:R-:W-:-:S05]  /*35d0*/  @P3 VIADD R5, R4, 0xffffffe0 ;  /* 0xffffffe004053836 */ /* 0x000fca0000000000 */
[----:B------:R-:W3:Y:S01]  /*35e0*/  LDSM.16.M88.4 R56, [R5] ;  /* 0x000000000538783b */ /* 0x000ee20000000200 */
[----:B-1----:R-:W-:Y:S01]  /*35f0*/  LOP3.LUT R13, R8, 0xffff0000, RZ, 0xc0, !PT ;  /* 0xffff0000080d7812 */ /* 0x002fe200078ec0ff */
[C---:B------:R-:W-:Y:S01]  /*3600*/  IMAD.U32 R15, R9.reuse, 0x10000, RZ ;  /* 0x00010000090f7824 */ /* 0x040fe200078e00ff */
[----:B------:R-:W-:Y:S01]  /*3610*/  LOP3.LUT R9, R9, 0xffff0000, RZ, 0xc0, !PT ;  /* 0xffff000009097812 */ /* 0x000fe200078ec0ff */
[C---:B------:R-:W-:Y:S01]  /*3620*/  IMAD.U32 R97, R11.reuse, 0x10000, RZ ;  /* 0x000100000b617824 */ /* 0x040fe200078e00ff */
[----:B------:R-:W-:Y:S01]  /*3630*/  LOP3.LUT R23, R10, 0xffff0000, RZ, 0xc0, !PT ;  /* 0xffff00000a177812 */ /* 0x000fe200078ec0ff */
[----:B------:R-:W-:Y:S01]  /*3640*/  IMAD.U32 R7, R8, 0x10000, RZ ;  /* 0x0001000008077824 */ /* 0x000fe200078e00ff */
[----:B------:R-:W-:Y:S01]  /*3650*/  LOP3.LUT R11, R11, 0xffff0000, RZ, 0xc0, !PT ;  /* 0xffff00000b0b7812 */ /* 0x000fe200078ec0ff */
[----:B---3--:R-:W-:Y:S01]  /*3660*/  IMAD.U32 R103, R57, 0x10000, RZ ;  /* 0x0001000039677824 */ /* 0x008fe200078e00ff */
[----:B------:R-:W-:Y:S01]  /*3670*/  LOP3.LUT R61, R56, 0xffff0000, RZ, 0xc0, !PT ;  /* 0xffff0000383d7812 */ /* 0x000fe200078ec0ff */
[----:B------:R-:W-:Y:S01]  /*3680*/  IMAD.U32 R111, R59, 0x10000, RZ ;  /* 0x000100003b6f7824 */ /* 0x000fe200078e00ff */
[----:B------:R-:W-:Y:S01]  /*3690*/  LOP3.LUT R57, R57, 0xffff0000, RZ, 0xc0, !PT ;  /* 0xffff000039397812 */ /* 0x000fe200078ec0ff */
[----:B------:R-:W-:Y:S01]  /*36a0*/  IMAD.U32 R21, R10, 0x10000, RZ ;  /* 0x000100000a157824 */ /* 0x000fe200078e00ff */
[----:B------:R-:W-:Y:S01]  /*36b0*/  LOP3.LUT R5, R58, 0xffff0000, RZ, 0xc0, !PT ;  /* 0xffff00003a057812 */ /* 0x000fe200078ec0ff */
[----:B------:R-:W-:Y:S01]  /*36c0*/  IMAD.U32 R99, R56, 0x10000, RZ ;  /* 0x0001000038637824 */ /* 0x000fe200078e00ff */
[----:B------:R-:W-:Y:S01]  /*36d0*/  LOP3.LUT R59, R59, 0xffff0000, RZ, 0xc0, !PT ;  /* 0xffff00003b3b7812 */ /* 0x000fe200078ec0ff */
[----:B------:R-:W-:-:S02]  /*36e0*/  IMAD.U32 R107, R58, 0x10000, RZ ;  /* 0x000100003a6b7824 */ /* 0x000fc400078e00ff */
[C---:B------:R-:W-:Y:S01]  /*36f0*/  FMUL R14, R92.reuse, R13 ;  /* 0x0000000d5c0e7220 */ /* 0x040fe20000400000 */
        /* <DEDUP_REMOVED lines=14> */
[----:B------:R-:W-:-:S07]  /*37e0*/  FMUL R62, R92, R59 ;  /* 0x0000003b5c3e7220 */ /* 0x000fce0000400000 */
.L_x_66:
[----:B------:R-:W-:-:S07]  /*37f0*/  VIADD R0, R0, 0x1 ;  /* 0x0000000100007836 */ /* 0x000fce0000000000 */
.L_x_62:
[----:B------:R-:W-:Y:S05]  /*3800*/  BSYNC B0 ;  /* 0x0000000000007941 */ /* 0x000fea0003800000 */
.L_x_61:
[C---:B-1----:R-:W-:Y:S01]  /*3810*/  FFMA R5, R93.reuse, R26, R13 ;  /* 0x0000001a5d057223 */ /* 0x042fe2000000000d */
        /* <DEDUP_REMOVED lines=15> */
[----:B------:R-:W-:Y:S01]  /*3910*/  F2FP.RELU.BF16.F32.PACK_AB R5, R6, R5 ;  /* 0x000000050605723e */ /* 0x000fe200000018ff */
[----:B------:R-:W-:Y:S05]  /*3920*/  WARPSYNC.ALL ;  /* 0x0000000000007948 */ /* 0x000fea0003800000 */
[----:B------:R-:W-:Y:S01]  /*3930*/  F2FP.RELU.BF16.F32.PACK_AB R32, R33, R32 ;  /* 0x000000202120723e */ /* 0x000fe200000018ff */
[----:B------:R-:W-:Y:S01]  /*3940*/  BSSY B0, `(.L_x_67) ;  /* 0x000001b000007945 */ /* 0x000fe20003800000 */
[----:B------:R-:W-:-:S02]  /*3950*/  F2FP.RELU.BF16.F32.PACK_AB R4, R25, R4 ;  /* 0x000000041904723e */ /* 0x000fc400000018ff */
[----:B------:R-:W-:Y:S02]  /*3960*/  F2FP.RELU.BF16.F32.PACK_AB R6, R29, R28 ;  /* 0x0000001c1d06723e */ /* 0x000fe400000018ff */
[----:B------:R-:W-:Y:S02]  /*3970*/  F2FP.RELU.BF16.F32.PACK_AB R7, R8, R7 ;  /* 0x000000070807723e */ /* 0x000fe400000018ff */
[----:B------:R-:W-:Y:S02]  /*3980*/  F2FP.RELU.BF16.F32.PACK_AB R33, R35, R34 ;  /* 0x000000222321723e */ /* 0x000fe400000018ff */
[----:B------:R-:W-:Y:S01]  /*3990*/  F2FP.RELU.BF16.F32.PACK_AB R34, R37, R36 ;  /* 0x000000242522723e */ /* 0x000fe200000018ff */
[----:B------:R1:W-:Y:S01]  /*39a0*/  STSM.16.M88.4 [R3+0x2200], R4 ;  /* 0x0022000403007844 */ /* 0x0003e20000000200 */
[----:B------:R-:W-:Y:S02]  /*39b0*/  F2FP.RELU.BF16.F32.PACK_AB R35, R39, R38 ;  /* 0x000000262723723e */ /* 0x000fe400000018ff */
[----:B------:R-:W-:-:S05]  /*39c0*/  IADD3 R8, R20, 0x2200, R3 ;  /* 0x0000220014087810 */ /* 0x000fca0007ffe003 */
        /* <DEDUP_REMOVED lines=11> */
[----:B------:R-:W-:Y:S02]  /*3a80*/  UIADD3 UR4, UR52, 0x2200, URZ ;  /* 0x0000220034047890 */ /* 0x000fe4000fffe03f */
[----:B------:R-:W-:Y:S01]  /*3a90*/  UIADD3.X UR9, URZ, UR55, URZ, UP0, !UPT ;  /* 0x000000373f097290 */ /* 0x000fe200087fe43f */
[----:B------:R-:W-:Y:S01]  /*3aa0*/  UMOV UR5, UR45 ;  /* 0x0000002d00057c82 */ /* 0x000fe20008000000 */
[----:B------:R-:W-:-:S07]  /*3ab0*/  UMOV UR7, UR47 ;  /* 0x0000002f00077c82 */ /* 0x000fce0008000000 */
[----:B------:R3:W-:Y:S01]  /*3ac0*/  UTMASTG.3D [UR4], [UR8] ;  /* 0x00000004080073b5 */ /* 0x0007e20008010000 */
[----:B------:R0:W-:Y:S01]  /*3ad0*/  UTMACMDFLUSH ;  /* 0x00000000000079b7 */ /* 0x0001e20000000000 */
[----:B---3--:R-:W-:-:S04]  /*3ae0*/  DEPBAR.LE SB0, 0x1 ;  /* 0x000080400000791a */ /* 0x008fc80000000000 */
.L_x_68:
[----:B------:R-:W-:Y:S05]  /*3af0*/  BSYNC B0 ;  /* 0x0000000000007941 */ /* 0x000fea0003800000 */
.L_x_67:
[----:B------:R-:W-:Y:S06]  /*3b00*/  BAR.SYNC.DEFER_BLOCKING 0x1, 0x100 ;  /* 0x0044000000007b1d */ /* 0x000fec0000010000 */
[----:B------:R-:W-:Y:S04]  /*3b10*/  BSSY B0, `(.L_x_69) ;  /* 0x0000009000007945 */ /* 0x000fe80003800000 */
[----:B------:R-:W-:Y:S05]  /*3b20*/  @P0 BRA `(.L_x_70) ;  /* 0x00000000001c0947 */ /* 0x000fea0003800000 */
[----:B------:R-:W-:-:S13]  /*3b30*/  ISETP.NE.AND P5, PT, R100, 0x3, PT ;  /* 0x000000036400780c */ /* 0x000fda0003fa5270 */
[----:B------:R-:W-:Y:S05]  /*3b40*/  @!P5 BRA `(.L_x_71) ;  /* 0x000000000004d947 */ /* 0x000fea0003800000 */
[----:B------:R-:W-:Y:S01]  /*3b50*/  BPT.TRAP 0x1 ;  /* 0x000000040000795c */ /* 0x000fe20000300000 */
.L_x_71:
[----:B------:R-:W-:-:S04]  /*3b60*/  ULEA UR4, UR42, UR52, 0x3 ;  /* 0x000000342a047291 */ /* 0x000fc8000f8e183f */
[----:B------:R-:W-:-:S04]  /*3b70*/  UIADD3 UR4, UR4, 0x60, URZ ;  /* 0x0000006004047890 */ /* 0x000fc8000fffe03f */
[----:B------:R-:W-:-:S09]  /*3b80*/  UPRMT UR4, UR51, 0x654, UR4 ;  /* 0x0000065433047896 */ /* 0x000fd20008000004 */
[----:B------:R-:W-:Y:S03]  /*3b90*/  SYNCS.ARRIVE.TRANS64.RED.A1T0 RZ, [UR4], RZ ;  /* 0x000000ffffff79a7 */ /* 0x000fe60008100404 */
.L_x_70:
[----:B------:R-:W-:Y:S05]  /*3ba0*/  BSYNC B0 ;  /* 0x0000000000007941 */ /* 0x000fea0003800000 */
.L_x_69:
[----:B------:R-:W-:Y:S01]  /*3bb0*/  UIADD3 UR42, UR42, 0x1, URZ ;  /* 0x000000012a2a7890 */ /* 0x000fe2000fffe03f */
[----:B------:R-:W-:Y:S01]  /*3bc0*/  BSSY B0, `(.L_x_72) ;  /* 0x000003a000007945 */ /* 0x000fe20003800000 */
[----:B-1----:R-:W-:Y:S02]  /*3bd0*/  IMAD.MOV.U32 R8, RZ, RZ, R91 ;  /* 0x000000ffff087224 */ /* 0x002fe400078e005b */
[----:B------:R-:W-:-:S04]  /*3be0*/  UISETP.NE.AND UP0, UPT, UR42, 0x4, UPT ;  /* 0x000000042a00788c */ /* 0x000fc8000bf05270 */
[----:B------:R-:W-:Y:S01]  /*3bf0*/  USEL UR42, UR42, URZ, UP0 ;  /* 0x0000003f2a2a7287 */ /* 0x000fe20008000000 */
[----:B------:R-:W-:Y:S11]  /*3c00*/  @P0 BRA `(.L_x_73) ;  /* 0x0000000000d40947 */ /* 0x000ff60003800000 */
[----:B------:R-:W-:-:S13]  /*3c10*/  ISETP.NE.AND P5, PT, R100, 0x3, PT ;  /* 0x000000036400780c */ /* 0x000fda0003fa5270 */
[----:B------:R-:W-:Y:S05]  /*3c20*/  @!P5 BRA `(.L_x_74) ;  /* 0x000000000004d947 */ /* 0x000fea0003800000 */
[----:B------:R-:W-:Y:S01]  /*3c30*/  BPT.TRAP 0x1 ;  /* 0x000000040000795c */ /* 0x000fe20000300000 */
.L_x_74:
[C---:B------:R-:W-:Y:S01]  /*3c40*/  LEA R4, R0.reuse, UR52, 0x3 ;  /* 0x0000003400047c11 */ /* 0x040fe2000f8e18ff */
[----:B------:R-:W-:Y:S01]  /*3c50*/  BSSY B1, `(.L_x_75) ;  /* 0x0000005000017945 */ /* 0x000fe20003800000 */
[----:B------:R-:W-:Y:S01]  /*3c60*/  SHF.L.U32 R5, R91, 0x1f, RZ ;  /* 0x0000001f5b057819 */ /* 0x000fe200000006ff */
[----:B------:R-:W-:-:S03]  /*3c70*/  VIADD R28, R0, 0x1 ;  /* 0x00000001001c7836 */ /* 0x000fc60000000000 */
[----:B------:R-:W1:Y:S02]  /*3c80*/  SYNCS.PHASECHK.TRANS64.TRYWAIT P5, [R4+URZ+0x40], R5 ;  /* 0x00004005040075a7 */ /* 0x000e6400080a017f */
[----:B-1----:R-:W-:Y:S05]  /*3c90*/  @!P5 BRA `(.L_x_76) ;  /* 0x000000400018d947 */ /* 0x002fea0003800000 */
.L_x_171:
[----:B------:R-:W-:Y:S05]  /*3ca0*/  BSYNC B1 ;  /* 0x0000000000017941 */ /* 0x000fea0003800000 */
.L_x_75:
[----:B------:R-:W-:-:S04]  /*3cb0*/  ISETP.NE.AND P5, PT, R28, 0x4, PT ;  /* 0x000000041c00780c */ /* 0x000fc80003fa5270 */
[----:B------:R-:W-:Y:S01]  /*3cc0*/  SEL R8, RZ, 0x1, P5 ;  /* 0x00000001ff087807 */ /* 0x000fe20002800000 */
[----:B------:R-:W-:Y:S08]  /*3cd0*/  @P4 BRA `(.L_x_77) ;  /* 0x0000000000984947 */ /* 0x000ff00003800000 */
[----:B------:R-:W-:Y:S01]  /*3ce0*/  IMAD R10, R0, 0x2000, R63 ;  /* 0x00002000000a7824 */ /* 0x000fe200078e023f */
[----:B------:R-:W-:Y:S05]  /*3cf0*/  WARPSYNC.ALL ;  /* 0x0000000000007948 */ /* 0x000fea0003800000 */
[C---:B------:R-:W-:Y:S01]  /*3d00*/  VIADD R0, R10.reuse, 0x20 ;  /* 0x000000200a007836 */ /* 0x040fe20000000000 */
[----:B-1----:R-:W1:Y:S01]  /*3d10*/  LDSM.16.M88.4 R4, [R10] ;  /* 0x000000000a04783b */ /* 0x002e620000000200 */
[----:B------:R-:W-:-:S05]  /*3d20*/  @P3 VIADD R0, R10, 0xffffffe0 ;  /* 0xffffffe00a003836 */ /* 0x000fca0000000000 */
[----:B------:R-:W3:Y:S01]  /*3d30*/  LDSM.16.M88.4 R24, [R0] ;  /* 0x000000000018783b */ /* 0x000ee20000000200 */
[----:B-1----:R-:W-:Y:S01]  /*3d40*/  IMAD.U32 R13, R5, 0x10000, RZ ;  /* 0x00010000050d7824 */ /* 0x002fe200078e00ff */
[C---:B------:R-:W-:Y:S01]  /*3d50*/  LOP3.LUT R11, R4.reuse, 0xffff0000, RZ, 0xc0, !PT ;  /* 0xffff0000040b7812 */ /* 0x040fe200078ec0ff */
[----:B------:R-:W-:Y:S01]  /*3d60*/  IMAD.U32 R97, R7, 0x10000, RZ ;  /* 0x0001000007617824 */ /* 0x000fe200078e00ff */
        /* <DEDUP_REMOVED lines=10> */
[C---:B------:R-:W-:Y:S01]  /*3e10*/  LOP3.LUT R29, R26.reuse, 0xffff0000, RZ, 0xc0, !PT ;  /* 0xffff00001a1d7812 */ /* 0x040fe200078ec0ff */
[----:B------:R-:W-:Y:S01]  /*3e20*/  IMAD.U32 R107, R26, 0x10000, RZ ;  /* 0x000100001a6b7824 */ /* 0x000fe200078e00ff */
[----:B------:R-:W-:Y:S01]  /*3e30*/  LOP3.LUT R27, R27, 0xffff0000, RZ, 0xc0, !PT ;  /* 0xffff00001b1b7812 */ /* 0x000fe200078ec0ff */
        /* <DEDUP_REMOVED lines=16> */
.L_x_77:
[----:B------:R-:W-:Y:S02]  /*3f40*/  LOP3.LUT R8, R91, R8, RZ, 0x3c, !PT ;  /* 0x000000085b087212 */ /* 0x000fe400078e3cff */
[----:B------:R-:W-:-:S07]  /*3f50*/  SEL R0, R28, RZ, P5 ;  /* 0x000000ff1c007207 */ /* 0x000fce0002800000 */
.L_x_73:
[----:B------:R-:W-:Y:S05]  /*3f60*/  BSYNC B0 ;  /* 0x0000000000007941 */ /* 0x000fea0003800000 */
.L_x_72:
        /* <DEDUP_REMOVED lines=46> */
.L_x_79:
[----:B------:R-:W-:Y:S05]  /*4250*/  BSYNC B0 ;  /* 0x0000000000007941 */ /* 0x000fea0003800000 */
.L_x_78:
[----:B------:R-:W-:Y:S06]  /*4260*/  BAR.SYNC.DEFER_BLOCKING 0x1, 0x100 ;  /* 0x0044000000007b1d */ /* 0x000fec0000010000 */
[----:B------:R-:W-:Y:S04]  /*4270*/  BSSY B0, `(.L_x_80) ;  /* 0x0000009000007945 */ /* 0x000fe80003800000 */
[----:B------:R-:W-:Y:S05]  /*4280*/  @P0 BRA `(.L_x_81) ;  /* 0x00000000001c0947 */ /* 0x000fea0003800000 */
[----:B------:R-:W-:-:S13]  /*4290*/  ISETP.NE.AND P5, PT, R100, 0x3, PT ;  /* 0x000000036400780c */ /* 0x000fda0003fa5270 */
[----:B------:R-:W-:Y:S05]  /*42a0*/  @!P5 BRA `(.L_x_82) ;  /* 0x000000000004d947 */ /* 0x000fea0003800000 */
[----:B------:R-:W-:Y:S01]  /*42b0*/  BPT.TRAP 0x1 ;  /* 0x000000040000795c */ /* 0x000fe20000300000 */
.L_x_82:
[----:B------:R-:W-:-:S04]  /*42c0*/  ULEA UR4, UR42, UR52, 0x3 ;  /* 0x000000342a047291 */ /* 0x000fc8000f8e183f */
[----:B------:R-:W-:-:S04]  /*42d0*/  UIADD3 UR4, UR4, 0x60, URZ ;  /* 0x0000006004047890 */ /* 0x000fc8000fffe03f */
[----:B------:R-:W-:-:S09]  /*42e0*/  UPRMT UR4, UR51, 0x654, UR4 ;  /* 0x0000065433047896 */ /* 0x000fd20008000004 */
[----:B------:R-:W-:Y:S03]  /*42f0*/  SYNCS.ARRIVE.TRANS64.RED.A1T0 RZ, [UR4], RZ ;  /* 0x000000ffffff79a7 */ /* 0x000fe60008100404 */
.L_x_81:
[----:B------:R-:W-:Y:S05]  /*4300*/  BSYNC B0 ;  /* 0x0000000000007941 */ /* 0x000fea0003800000 */
.L_x_80:
[----:B------:R-:W-:Y:S01]  /*4310*/  UIADD3 UR4, UR42, 0x1, URZ ;  /* 0x000000012a047890 */ /* 0x000fe2000fffe03f */
[----:B------:R-:W-:Y:S03]  /*4320*/  BSSY B0, `(.L_x_83) ;  /* 0x0000034000007945 */ /* 0x000fe60003800000 */
[----:B------:R-:W-:-:S04]  /*4330*/  UISETP.NE.AND UP0, UPT, UR4, 0x4, UPT ;  /* 0x000000040400788c */ /* 0x000fc8000bf05270 */
[----:B------:R-:W-:Y:S01]  /*4340*/  USEL UR42, UR4, URZ, UP0 ;  /* 0x0000003f042a7287 */ /* 0x000fe20008000000 */
[----:B------:R-:W-:Y:S11]  /*4350*/  @P0 BRA `(.L_x_84) ;  /* 0x0000000000c00947 */ /* 0x000ff60003800000 */
[----:B------:R-:W-:-:S13]  /*4360*/  ISETP.NE.AND P5, PT, R100, 0x3, PT ;  /* 0x000000036400780c */ /* 0x000fda0003fa5270 */
[----:B------:R-:W-:Y:S05]  /*4370*/  @!P5 BRA `(.L_x_85) ;  /* 0x000000000004d947 */ /* 0x000fea0003800000 */
[----:B------:R-:W-:Y:S01]  /*4380*/  BPT.TRAP 0x1 ;  /* 0x000000040000795c */ /* 0x000fe20000300000 */
.L_x_85:
[----:B-1----:R-:W-:Y:S01]  /*4390*/  SHF.L.U32 R4, R8, 0x1f, RZ ;  /* 0x0000001f08047819 */ /* 0x002fe200000006ff */
[----:B------:R-:W-:Y:S01]  /*43a0*/  BSSY B1, `(.L_x_86) ;  /* 0x0000004000017945 */ /* 0x000fe20003800000 */
[----:B------:R-:W-:-:S04]  /*43b0*/  LEA R5, R0, UR52, 0x3 ;  /* 0x0000003400057c11 */ /* 0x000fc8000f8e18ff */
[----:B------:R-:W1:Y:S02]  /*43c0*/  SYNCS.PHASECHK.TRANS64.TRYWAIT P5, [R5+URZ+0x40], R4 ;  /* 0x00004004050075a7 */ /* 0x000e6400080a017f */
[----:B-1----:R-:W-:Y:S05]  /*43d0*/  @!P5 BRA `(.L_x_87) ;  /* 0x00000038005cd947 */ /* 0x002fea0003800000 */
.L_x_172:
[----:B------:R-:W-:Y:S05]  /*43e0*/  BSYNC B1 ;  /* 0x0000000000017941 */ /* 0x000fea0003800000 */
.L_x_86:
[----:B------:R-:W-:Y:S05]  /*43f0*/  @P4 BRA `(.L_x_84) ;  /* 0x0000000000984947 */ /* 0x000fea0003800000 */
[----:B------:R-:W-:Y:S01]  /*4400*/  IMAD R0, R0, 0x2000, R63 ;  /* 0x0000200000007824 */ /* 0x000fe200078e023f */
[----:B------:R-:W-:Y:S05]  /*4410*/  WARPSYNC.ALL ;  /* 0x0000000000007948 */ /* 0x000fea0003800000 */
[C---:B-1----:R-:W-:Y:S01]  /*4420*/  VIADD R4, R0.reuse, 0x20 ;  /* 0x0000002000047836 */ /* 0x042fe20000000000 */
[----:B------:R-:W1:Y:S01]  /*4430*/  LDSM.16.M88.4 R8, [R0] ;  /* 0x000000000008783b */ /* 0x000e620000000200 */
        /* <DEDUP_REMOVED lines=34> */
.L_x_84:
[----:B------:R-:W-:Y:S05]  /*4660*/  BSYNC B0 ;  /* 0x0000000000007941 */ /* 0x000fea0003800000 */
.L_x_83:
        /* <DEDUP_REMOVED lines=34> */
[----:B----4-:R-:W4:Y:S02]  /*4890*/  FENCE.VIEW.ASYNC.S ;  /* 0x00000000000073c6 */ /* 0x010f240000000000 */
[----:B----4-:R-:W-:Y:S06]  /*48a0*/  BAR.SYNC.DEFER_BLOCKING 0x1, 0x100 ;  /* 0x0044000000007b1d */ /* 0x010fec0000010000 */
[----:B------:R-:W-:Y:S05]  /*48b0*/  @P2 BRA `(.L_x_89) ;  /* 0x0000000000242947 */ /* 0x000fea0003800000 */
[----:B------:R-:W-:Y:S02]  /*48c0*/  UIADD3 UR8, UP0, UR54, 0x4f0, URZ ;  /* 0x000004f036087890 */ /* 0x000fe4000ff1e03f */
[----:B------:R-:W-:Y:S02]  /*48d0*/  UIADD3 UR6, UR46, 0x80, URZ ;  /* 0x000000802e067890 */ /* 0x000fe4000fffe03f */
[----:B------:R-:W-:Y:S02]  /*48e0*/  UIADD3 UR5, UR45, 0x20, URZ ;  /* 0x000000202d057890 */ /* 0x000fe4000fffe03f */
[----:B------:R-:W-:Y:S02]  /*48f0*/  UIADD3 UR4, UR52, 0x6200, URZ ;  /* 0x0000620034047890 */ /* 0x000fe4000fffe03f */
[----:B------:R-:W-:Y:S01]  /*4900*/  UIADD3.X UR9, URZ, UR55, URZ, UP0, !UPT ;  /* 0x000000373f097290 */ /* 0x000fe200087fe43f */
[----:B------:R-:W-:-:S08]  /*4910*/  UMOV UR7, UR47 ;  /* 0x0000002f00077c82 */ /* 0x000fd00008000000 */
[----:B------:R4:W-:Y:S01]  /*4920*/  UTMASTG.3D [UR4], [UR8] ;  /* 0x00000004080073b5 */ /* 0x0009e20008010000 */
[----:B------:R0:W-:Y:S01]  /*4930*/  UTMACMDFLUSH ;  /* 0x00000000000079b7 */ /* 0x0001e20000000000 */
[----:B----4-:R-:W-:-:S04]  /*4940*/  DEPBAR.LE SB0, 0x1 ;  /* 0x000080400000791a */ /* 0x010fc80000000000 */
.L_x_89:
[----:B------:R-:W-:Y:S05]  /*4950*/  BSYNC B0 ;  /* 0x0000000000007941 */ /* 0x000fea0003800000 */
.L_x_88:
[----:B------:R-:W-:Y:S06]  /*4960*/  BAR.SYNC.DEFER_BLOCKING 0x1, 0x100 ;  /* 0x0044000000007b1d */ /* 0x000fec0000010000 */
[----:B------:R-:W-:Y:S04]  /*4970*/  BSSY B0, `(.L_x_90) ;  /* 0x0000009000007945 */ /* 0x000fe80003800000 */
[----:B------:R-:W-:Y:S05]  /*4980*/  @P0 BRA `(.L_x_91) ;  /* 0x00000000001c0947 */ /* 0x000fea0003800000 */
[----:B------:R-:W-:-:S13]  /*4990*/  ISETP.NE.AND P0, PT, R100, 0x3, PT ;  /* 0x000000036400780c */ /* 0x000fda0003f05270 */
[----:B------:R-:W-:Y:S05]  /*49a0*/  @!P0 BRA `(.L_x_92) ;  /* 0x0000000000048947 */ /* 0x000fea0003800000 */
[----:B------:R-:W-:Y:S01]  /*49b0*/  BPT.TRAP 0x1 ;  /* 0x000000040000795c */ /* 0x000fe20000300000 */
.L_x_92:
[----:B------:R-:W-:-:S04]  /*49c0*/  ULEA UR4, UR42, UR52, 0x3 ;  /* 0x000000342a047291 */ /* 0x000fc8000f8e183f */
[----:B------:R-:W-:-:S04]  /*49d0*/  UIADD3 UR4, UR4, 0x60, URZ ;  /* 0x0000006004047890 */ /* 0x000fc8000fffe03f */
[----:B------:R-:W-:-:S09]  /*49e0*/  UPRMT UR4, UR51, 0x654, UR4 ;  /* 0x0000065433047896 */ /* 0x000fd20008000004 */
[----:B------:R-:W-:Y:S03]  /*49f0*/  SYNCS.ARRIVE.TRANS64.RED.A1T0 RZ, [UR4], RZ ;  /* 0x000000ffffff79a7 */ /* 0x000fe60008100404 */
.L_x_91:
[----:B------:R-:W-:Y:S05]  /*4a00*/  BSYNC B0 ;  /* 0x0000000000007941 */ /* 0x000fea0003800000 */
.L_x_90:
[----:B------:R-:W-:Y:S01]  /*4a10*/  IADD3 R16, P0, R16, UR38, RZ ;  /* 0x0000002610107c10 */ /* 0x000fe2000ff1e0ff */
[----:B------:R-:W-:Y:S01]  /*4a20*/  ULDC.64 UR4, c[0x0][0x8f8] ;  /* 0x00023e0000047ab9 */ /* 0x000fe20000000a00 */
[----:B------:R-:W-:Y:S01]  /*4a30*/  UIADD3 UR42, UR42, 0x1, URZ ;  /* 0x000000012a2a7890 */ /* 0x000fe2000fffe03f */
[----:B------:R-:W-:Y:S01]  /*4a40*/  PRMT R0, RZ, 0x7610, R0 ;  /* 0x00007610ff007816 */ /* 0x000fe20000000000 */
[----:B------:R-:W-:Y:S01]  /*4a50*/  UMOV UR47, 0xffffffff ;  /* 0xffffffff002f7882 */ /* 0x000fe20000000000 */
[----:B------:R-:W-:Y:S01]  /*4a60*/  IADD3.X R17, R17, UR37, RZ, P0, !PT ;  /* 0x0000002511117c10 */ /* 0x000fe200087fe4ff */
[----:B------:R-:W-:Y:S01]  /*4a70*/  UISETP.NE.AND UP0, UPT, UR42, 0x4, UPT ;  /* 0x000000042a00788c */ /* 0x000fe2000bf05270 */
[----:B------:R-:W-:Y:S01]  /*4a80*/  ISETP.GE.U32.AND P0, PT, R16, UR4, PT ;  /* 0x0000000410007c0c */ /* 0x000fe2000bf06070 */
[----:B------:R-:W-:Y:S02]  /*4a90*/  IMAD.MOV.U32 R23, RZ, RZ, -0x1 ;  /* 0xffffffffff177424 */ /* 0x000fe400078e00ff */
[----:B------:R-:W-:Y:S01]  /*4aa0*/  USEL UR42, UR42, URZ, UP0 ;  /* 0x0000003f2a2a7287 */ /* 0x000fe20008000000 */
[----:B------:R-:W-:Y:S01]  /*4ab0*/  ISETP.GE.U32.AND.EX P0, PT, R17, UR5, PT, P0 ;  /* 0x0000000511007c0c */ /* 0x000fe2000bf06100 */
[----:B------:R-:W-:-:S12]  /*4ac0*/  IMAD.MOV.U32 R94, RZ, RZ, -0x1 ;  /* 0xffffffffff5e7424 */ /* 0x000fd800078e00ff */
[----:B------:R-:W-:Y:S05]  /*4ad0*/  @P0 BRA `(.L_x_93) ;  /* 0x0000000400680947 */ /* 0x000fea0003800000 */
[----:B---3--:R-:W3:Y:S01]  /*4ae0*/  S2R R12, SR_CTAID.X ;  /* 0x00000000000c7919 */ /* 0x008ee20000002500 */
[----:B------:R-:W4:Y:S01]  /*4af0*/  LDC.64 R10, c[0x0][0x8d0] ;  /* 0x00023400ff0a7b82 */ /* 0x000f220000000a00 */
[----:B------:R-:W-:Y:S01]  /*4b00*/  ULDC UR4, c[0x0][0x150] ;  /* 0x0000540000047ab9 */ /* 0x000fe20000000800 */
[----:B------:R-:W-:Y:S01]  /*4b10*/  IMAD.MOV.U32 R8, RZ, RZ, R16 ;  /* 0x000000ffff087224 */ /* 0x000fe200078e0010 */
[----:B------:R-:W2:Y:S01]  /*4b20*/  S2R R24, SR_CTAID.Y ;  /* 0x0000000000187919 */ /* 0x000ea20000002600 */
[----:B-1----:R-:W-:-:S04]  /*4b30*/  IMAD.MOV.U32 R9, RZ, RZ, R17 ;  /* 0x000000ffff097224 */ /* 0x002fc800078e0011 */
[----:B------:R-:W1:Y:S08]  /*4b40*/  LDC R25, c[0x0][0x144] ;  /* 0x00005100ff197b82 */ /* 0x000e700000000800 */
[----:B------:R-:W1:Y:S08]  /*4b50*/  LDC R0, c[0x0][0x8d8] ;  /* 0x00023600ff007b82 */ /* 0x000e700000000800 */
[----:B------:R-:W1:Y:S01]  /*4b60*/  LDC.64 R14, c[0x0][0x8c8] ;  /* 0x00023200ff0e7b82 */ /* 0x000e620000000a00 */
[----:B----4-:R-:W-:-:S04]  /*4b70*/  ISETP.NE.U32.AND P0, PT, R10, RZ, PT ;  /* 0x000000ff0a00720c */ /* 0x010fc80003f05070 */
[----:B------:R-:W-:Y:S02]  /*4b80*/  ISETP.NE.AND.EX P0, PT, R11, RZ, PT, P0 ;  /* 0x000000ff0b00720c */ /* 0x000fe40003f05300 */
[----:B---3--:R-:W-:-:S05]  /*4b90*/  I2FP.F32.U32 R3, R12 ;  /* 0x0000000c00037245 */ /* 0x008fca0000201000 */
[----:B------:R-:W-:-:S04]  /*4ba0*/  FMUL R3, R3, UR4 ;  /* 0x0000000403037c20 */ /* 0x000fc80008400000 */
[----:B------:R3:W4:Y:S02]  /*4bb0*/  F2I.U32.TRUNC.NTZ R23, R3 ;  /* 0x0000000300177305 */ /* 0x000724000020f000 */
[----:B--2---:R-:W-:Y:S05]  /*4bc0*/  @!P0 BRA `(.L_x_94) ;  /* 0x0000000000288947 */ /* 0x004fea0003800000 */
[----:B---3--:R-:W2:Y:S02]  /*4bd0*/  LDC R3, c[0x0][0x8dc] ;  /* 0x00023700ff037b82 */ /* 0x008ea40000000800 */
        /* <DEDUP_REMOVED lines=9> */
.L_x_94:
[----:B------:R-:W2:Y:S01]  /*4c70*/  LDC.64 R20, c[0x0][0x8e8] ;  /* 0x00023a00ff147b82 */ /* 0x000ea20000000a00 */
[-C--:B-1----:R-:W-:Y:S01]  /*4c80*/  SHF.R.U64 R31, R8, R0.reuse, R9 ;  /* 0x00000000081f7219 */ /* 0x082fe20000001209 */
[----:B----4-:R-:W-:Y:S01]  /*4c90*/  IMAD.MOV R23, RZ, RZ, -R23 ;  /* 0x000000ffff177224 */ /* 0x010fe200078e0a17 */
[----:B------:R-:W-:Y:S01]  /*4ca0*/  SHF.R.U32.HI R0, RZ, R0, R9 ;  /* 0x00000000ff007219 */ /* 0x000fe20000011609 */
[----:B------:R-:W-:Y:S01]  /*4cb0*/  ULDC UR4, c[0x0][0x154] ;  /* 0x0000550000047ab9 */ /* 0x000fe20000000800 */
[----:B---3--:R-:W-:Y:S01]  /*4cc0*/  IADD3 R3, P0, RZ, -R31, RZ ;  /* 0x8000001fff037210 */ /* 0x008fe20007f1e0ff */
[----:B------:R-:W-:Y:S02]  /*4cd0*/  IMAD R26, R25, R23, R12 ;  /* 0x00000017191a7224 */ /* 0x000fe400078e020c */
[----:B------:R-:W1:Y:S01]  /*4ce0*/  LDC R6, c[0x0][0x8c0] ;  /* 0x00023000ff067b82 */ /* 0x000e620000000800 */
[----:B------:R-:W-:Y:S02]  /*4cf0*/  IMAD.MOV.U32 R7, RZ, RZ, 0x1 ;  /* 0x00000001ff077424 */ /* 0x000fe400078e00ff */
[----:B------:R-:W-:-:S04]  /*4d00*/  IMAD.X R5, RZ, RZ, ~R0, P0 ;  /* 0x000000ffff057224 */ /* 0x000fc800000e0e00 */
[-C--:B------:R-:W-:Y:S01]  /*4d10*/  IMAD R0, R5, R14.reuse, RZ ;  /* 0x0000000e05007224 */ /* 0x080fe200078e02ff */
[----:B------:R-:W3:Y:S01]  /*4d20*/  LDC R8, c[0x0][0x8b0] ;  /* 0x00022c00ff087b82 */ /* 0x000ee20000000800 */
[----:B------:R-:W-:-:S04]  /*4d30*/  IMAD.WIDE.U32 R4, R3, R14, R16 ;  /* 0x0000000e03047225 */ /* 0x000fc800078e0010 */
[----:B------:R-:W-:Y:S01]  /*4d40*/  IMAD R3, R3, R15, R0 ;  /* 0x0000000f03037224 */ /* 0x000fe200078e0200 */
[----:B------:R-:W-:Y:S02]  /*4d50*/  I2FP.F32.U32 R0, R24 ;  /* 0x0000001800007245 */ /* 0x000fe40000201000 */
[----:B------:R-:W4:Y:S01]  /*4d60*/  LDC R28, c[0x0][0x900] ;  /* 0x00024000ff1c7b82 */ /* 0x000f220000000800 */
[----:B------:R-:W-:Y:S01]  /*4d70*/  IMAD.IADD R3, R5, 0x1, R3 ;  /* 0x0000000105037824 */ /* 0x000fe200078e0203 */
[----:B--2---:R-:W-:Y:S01]  /*4d80*/  ISETP.NE.U32.AND P0, PT, R20, RZ, PT ;  /* 0x000000ff1400720c */ /* 0x004fe20003f05070 */
[----:B------:R-:W-:Y:S01]  /*4d90*/  FMUL R0, R0, UR4 ;  /* 0x0000000400007c20 */ /* 0x000fe20008400000 */
[----:B------:R-:W-:Y:S02]  /*4da0*/  IMAD.MOV.U32 R5, RZ, RZ, -0x1 ;  /* 0xffffffffff057424 */ /* 0x000fe400078e00ff */
[----:B------:R-:W-:Y:S01]  /*4db0*/  ISETP.NE.AND.EX P0, PT, R21, RZ, PT, P0 ;  /* 0x000000ff1500720c */ /* 0x000fe20003f05300 */
[----:B------:R2:W2:Y:S01]  /*4dc0*/  F2I.U32.TRUNC.NTZ R13, R0 ;  /* 0x00000000000d7305 */ /* 0x0004a2000020f000 */
[----:B------:R-:W2:Y:S01]  /*4dd0*/  LDC R15, c[0x0][0x148] ;  /* 0x00005200ff0f7b82 */ /* 0x000ea20000000800 */
[----:B-1----:R-:W-:-:S02]  /*4de0*/  SHF.R.U64 R12, R4, R6, R3 ;  /* 0x00000006040c7219 */ /* 0x002fc40000001203 */
[----:B------:R-:W-:-:S05]  /*4df0*/  SHF.R.U32.HI R3, RZ, R6, R3 ;  /* 0x00000006ff037219 */ /* 0x000fca0000011603 */
[----:B------:R-:W1:Y:S01]  /*4e00*/  LDC R25, c[0x0][0x8a8] ;  /* 0x00022a00ff197b82 */ /* 0x000e620000000800 */
[-CC-:B---3--:R-:W-:Y:S02]  /*4e10*/  SHF.R.U64 R10, R12, R8.reuse, R3.reuse ;  /* 0x000000080c0a7219 */ /* 0x188fe40000001203 */
[----:B------:R-:W-:-:S05]  /*4e20*/  SHF.R.U32.HI R3, RZ, R8, R3 ;  /* 0x00000008ff037219 */ /* 0x000fca0000011603 */
[----:B------:R-:W3:Y:S01]  /*4e30*/  LDC R27, c[0x0][0x8f0] ;  /* 0x00023c00ff1b7b82 */ /* 0x000ee20000000800 */
[-C--:B----4-:R-:W-:Y:S02]  /*4e40*/  SHF.L.U32 R4, R5, R28.reuse, RZ ;  /* 0x0000001c05047219 */ /* 0x090fe400000006ff */
[-CC-:B------:R-:W-:Y:S02]  /*4e50*/  SHF.R.U64 R14, R10, R28.reuse, R3.reuse ;  /* 0x0000001c0a0e7219 */ /* 0x180fe40000001203 */
[----:B------:R-:W-:Y:S02]  /*4e60*/  SHF.R.U32.HI R5, RZ, R28, R3 ;  /* 0x0000001cff057219 */ /* 0x000fe40000011603 */
[----:B------:R-:W-:Y:S01]  /*4e70*/  LOP3.LUT R23, RZ, R4, RZ, 0x33, !PT ;  /* 0x00000004ff177212 */ /* 0x000fe200078e33ff */
[----:B------:R-:W4:Y:S01]  /*4e80*/  LDC R29, c[0x0][0x8e0] ;  /* 0x00023800ff1d7b82 */ /* 0x000f220000000800 */
[----:B------:R-:W-:Y:S01]  /*4e90*/  SHF.L.U32 R28, R7, R28, RZ ;  /* 0x0000001c071c7219 */ /* 0x000fe200000006ff */
[----:B------:R-:W-:-:S06]  /*4ea0*/  IMAD.MOV.U32 R4, RZ, RZ, R14 ;  /* 0x000000ffff047224 */ /* 0x000fcc00078e000e */
        /* <DEDUP_REMOVED lines=12> */
.L_x_95:
[----:B------:R-:W-:Y:S01]  /*4f70*/  ISETP.NE.AND P0, PT, R2, 0x1, PT ;  /* 0x000000010200780c */ /* 0x000fe20003f05270 */
[----:B--2---:R-:W-:Y:S01]  /*4f80*/  IMAD.MOV R13, RZ, RZ, -R13 ;  /* 0x000000ffff0d7224 */ /* 0x004fe200078e0a0d */
[----:B---3--:R-:W-:Y:S01]  /*4f90*/  SHF.R.U64 R0, R4, R27, R5 ;  /* 0x0000001b04007219 */ /* 0x008fe20000001205 */
[----:B-1----:R-:W-:Y:S01]  /*4fa0*/  VIADD R5, R25, 0xffffffff ;  /* 0xffffffff19057836 */ /* 0x002fe20000000000 */
[----:B------:R-:W-:Y:S02]  /*4fb0*/  LOP3.LUT R23, R10, R23, RZ, 0xc0, !PT ;  /* 0x000000170a177212 */ /* 0x000fe400078ec0ff */
[----:B------:R-:W-:Y:S01]  /*4fc0*/  R2UR UR47, R31 ;  /* 0x000000001f2f72ca */ /* 0x000fe200000e0000 */
[----:B------:R-:W-:Y:S01]  /*4fd0*/  IMAD.MOV R3, RZ, RZ, -R0 ;  /* 0x000000ffff037224 */ /* 0x000fe200078e0a00 */
[----:B------:R-:W-:Y:S01]  /*4fe0*/  LOP3.LUT R5, R12, R5, RZ, 0xc0, !PT ;  /* 0x000000050c057212 */ /* 0x000fe200078ec0ff */
[----:B------:R-:W-:Y:S02]  /*4ff0*/  IMAD R23, R28, R0, R23 ;  /* 0x000000001c177224 */ /* 0x000fe400078e0217 */
[----:B----4-:R-:W-:-:S02]  /*5000*/  IMAD R0, R3, R29, R14 ;  /* 0x0000001d03007224 */ /* 0x010fc400078e020e */
[----:B------:R-:W-:Y:S02]  /*5010*/  @P0 IMAD R26, R15, R13, R24 ;  /* 0x0000000d0f1a0224 */ /* 0x000fe400078e0218 */
[----:B------:R-:W-:Y:S02]  /*5020*/  IMAD R0, R0, R25, R5 ;  /* 0x0000001900007224 */ /* 0x000fe400078e0205 */
[----:B------:R-:W-:Y:S02]  /*5030*/  IMAD R23, R23, R30, R26 ;  /* 0x0000001e17177224 */ /* 0x000fe400078e021a */
[----:B------:R-:W-:-:S03]  /*5040*/  IMAD.MOV.U32 R3, RZ, RZ, 0x1 ;  /* 0x00000001ff037424 */ /* 0x000fc600078e00ff */
[----:B------:R-:W-:Y:S02]  /*5050*/  SEL R94, R0, R23, !P0 ;  /* 0x00000017005e7207 */ /* 0x000fe40004000000 */
[----:B------:R-:W-:Y:S02]  /*5060*/  SEL R23, R23, R0, !P0 ;  /* 0x0000000017177207 */ /* 0x000fe40004000000 */
[----:B------:R-:W-:-:S07]  /*5070*/  PRMT R0, R3, 0x7610, R0 ;  /* 0x0000761003007816 */ /* 0x000fce0000000000 */
.L_x_93:
[----:B------:R-:W-:Y:S01]  /*5080*/  UIADD3 UR49, UR50, UR49, URZ ;  /* 0x0000003132317290 */ /* 0x000fe2000fffe03f */
[----:B------:R-:W-:Y:S01]  /*5090*/  LOP3.LUT P0, RZ, R0, 0xff, RZ, 0xc0, !PT ;  /* 0x000000ff00ff7812 */ /* 0x000fe2000780c0ff */
[----:B------:R-:W-:Y:S02]  /*50a0*/  UIADD3 UR43, UR43, 0x4, URZ ;  /* 0x000000042b2b7890 */ /* 0x000fe4000fffe03f */
[----:B------:R-:W-:Y:S02]  /*50b0*/  USHF.R.U32.HI UR4, URZ, 0x2, UR49 ;  /* 0x000000023f047899 */ /* 0x000fe40008011631 */
[----:B------:R-:W-:Y:S02]  /*50c0*/  UISETP.GT.U32.AND UP0, UPT, UR49, 0x3, UPT ;  /* 0x000000033100788c */ /* 0x000fe4000bf04070 */
[----:B------:R-:W-:Y:S02]  /*50d0*/  ULOP3.LUT UR4, UR4, 0x1, URZ, 0xc0, !UPT ;  /* 0x0000000104047892 */ /* 0x000fe4000f8ec03f */
[----:B------:R-:W-:-:S02]  /*50e0*/  UISETP.LT.U32.AND UP1, UPT, UR50, 0x4, UP0 ;  /* 0x000000043200788c */ /* 0x000fc40008721070 */
[----:B------:R-:W-:Y:S02]  /*50f0*/  UISETP.NE.U32.AND UP2, UPT, UR4, 0x1, UPT ;  /* 0x000000010400788c */ /* 0x000fe4000bf45070 */
[----:B------:R-:W-:Y:S02]  /*5100*/  USEL UR5, URZ, 0x1, !UP1 ;  /* 0x000000013f057887 */ /* 0x000fe4000c800000 */
[----:B------:R-:W-:Y:S02]  /*5110*/  UISETP.GT.U32.AND UP0, UPT, UR50, 0x3, !UP2 ;  /* 0x000000033200788c */ /* 0x000fe4000d704070 */
[----:B------:R-:W-:Y:S02]  /*5120*/  ULOP3.LUT UR49, UR49, 0x3, URZ, 0xc0, !UPT ;  /* 0x0000000331317892 */ /* 0x000fe4000f8ec03f */
[----:B------:R-:W-:-:S04]  /*5130*/  USEL UR4, URZ, 0x1, !UP0 ;  /* 0x000000013f047887 */ /* 0x000fc8000c000000 */
[----:B------:R-:W-:Y:S01]  /*5140*/  ULOP3.LUT UR48, UR4, UR48, UR5, 0x96, !UPT ;  /* 0x0000003004307292 */ /* 0x000fe2000f8e9605 */
[----:B------:R-:W-:Y:S11]  /*5150*/  @P0 BRA `(.L_x_96) ;  /* 0xffffffc400640947 */ /* 0x000ff6000383ffff */
[----:B------:R-:W-:-:S13]  /*5160*/  PLOP3.LUT P0, PT, PT, PT, PT, 0x8, 0x0 ;  /* 0x000000000000781c */ /* 0x000fda0003f0e170 */
.L_x_22:
[----:B------:R-:W-:Y:S05]  /*5170*/  @P0 BRA `(.L_x_14) ;  /* 0x0000002800800947 */ /* 0x000fea0003800000 */
[----:B------:R-:W-:Y:S01]  /*5180*/  ULDC.64 UR6, c[0x0][0x588] ;  /* 0x0001620000067ab9 */ /* 0x000fe20000000a00 */
[----:B------:R-:W-:Y:S01]  /*5190*/  ISETP.NE.AND.EX P1, PT, R108, RZ, PT, P1 ;  /* 0x000000ff6c00720c */ /* 0x000fe20003f25310 */
[----:B------:R-:W-:-:S04]  /*51a0*/  DEPBAR.LE SB0, 0x0 ;  /* 0x000080000000791a */ /* 0x000fc80000000000 */
[----:B------:R-:W-:Y:S01]  /*51b0*/  ISETP.NE.U32.AND P0, PT, RZ, UR6, PT ;  /* 0x00000006ff007c0c */ /* 0x000fe2000bf05070 */
[----:B------:R-:W-:Y:S03]  /*51c0*/  BSSY B0, `(.L_x_97) ;  /* 0x0000014000007945 */ /* 0x000fe60003800000 */
[----:B------:R-:W-:-:S13]  /*51d0*/  ISETP.NE.AND.EX P0, PT, RZ, UR7, PT, P0 ;  /* 0x00000007ff007c0c */ /* 0x000fda000bf05300 */
[----:B------:R-:W-:Y:S05]  /*51e0*/  @P0 BRA P1, `(.L_x_98) ;  /* 0x0000000000440947 */ /* 0x000fea0000800000 */
[----:B------:R-:W-:-:S04]  /*51f0*/  ISETP.NE.U32.AND P0, PT, R106, RZ, PT ;  /* 0x000000ff6a00720c */ /* 0x000fc80003f05070 */
[----:B------:R-:W-:-:S13]  /*5200*/  ISETP.NE.AND.EX P0, PT, R108, RZ, PT, P0 ;  /* 0x000000ff6c00720c */ /* 0x000fda0003f05300 */
[----:B------:R-:W-:Y:S05]  /*5210*/  @!P0 BRA `(.L_x_99) ;  /* 0x00000000002c8947 */ /* 0x000fea0003800000 */
[----:B------:R-:W-:-:S13]  /*5220*/  LOP3.LUT P0, RZ, R90, 0xff, RZ, 0xc0, !PT ;  /* 0x000000ff5aff7812 */ /* 0x000fda000780c0ff */
[----:B------:R-:W-:Y:S05]  /*5230*/  @!P0 BRA `(.L_x_100) ;  /* 0x0000000000108947 */ /* 0x000fea0003800000 */
[----:B-----5:R-:W-:-:S13]  /*5240*/  FSETP.NEU.AND P0, PT, R92, RZ, PT ;  /* 0x000000ff5c00720b */ /* 0x020fda0003f0d000 */
[----:B------:R-:W-:Y:S05]  /*5250*/  @!P0 BREAK B0 ;  /* 0x0000000000008942 */ /* 0x000fea0003800000 */
[----:B------:R-:W-:Y:S05]  /*5260*/  @P0 BRA `(.L_x_98) ;  /* 0x0000000000240947 */ /* 0x000fea0003800000 */
[----:B------:R-:W-:Y:S05]  /*5270*/  BRA `(.L_x_14) ;  /* 0x0000002800407947 */ /* 0x000fea0003800000 */
.L_x_100:
[----:B------:R-:W-:-:S04]  /*5280*/  ISETP.NE.U32.AND P0, PT, RZ, UR6, PT ;  /* 0x00000006ff007c0c */ /* 0x000fc8000bf05070 */
[----:B------:R-:W-:-:S13]  /*5290*/  ISETP.NE.AND.EX P0, PT, RZ, UR7, PT, P0 ;  /* 0x00000007ff007c0c */ /* 0x000fda000bf05300 */
[----:B------:R-:W-:Y:S05]  /*52a0*/  @!P0 BREAK B0 ;  /* 0x0000000000008942 */ /* 0x000fea0003800000 */
[----:B------:R-:W-:Y:S05]  /*52b0*/  @P0 BRA `(.L_x_98) ;  /* 0x0000000000100947 */ /* 0x000fea0003800000 */
[----:B------:R-:W-:Y:S05]  /*52c0*/  BRA `(.L_x_14) ;  /* 0x00000028002c7947 */ /* 0x000fea0003800000 */
.L_x_99:
[----:B-----5:R-:W-:-:S13]  /*52d0*/  FSETP.NEU.AND P0, PT, R92, RZ, PT ;  /* 0x000000ff5c00720b */ /* 0x020fda0003f0d000 */
[----:B------:R-:W-:Y:S05]  /*52e0*/  @!P0 BREAK B0 ;  /* 0x0000000000008942 */ /* 0x000fea0003800000 */
[----:B------:R-:W-:Y:S05]  /*52f0*/  @!P0 BRA `(.L_x_14) ;  /* 0x0000002800208947 */ /* 0x000fea0003800000 */
.L_x_98:
[----:B-1----:R-:W-:Y:S05]  /*5300*/  BSYNC B0 ;  /* 0x0000000000007941 */ /* 0x002fea0003800000 */
.L_x_97:
[----:B------:R-:W-:-:S04]  /*5310*/  LOP3.LUT R19, R19, 0x1, RZ, 0xfc, !PT ;  /* 0x0000000113137812 */ /* 0x000fc800078efcff */
[----:B------:R-:W-:-:S13]  /*5320*/  ISETP.NE.AND P0, PT, R19, 0x3, PT ;  /* 0x000000031300780c */ /* 0x000fda0003f05270 */
[----:B------:R-:W-:Y:S05]  /*5330*/  @!P0 BRA `(.L_x_101) ;  /* 0x0000000000048947 */ /* 0x000fea0003800000 */
[----:B------:R-:W-:Y:S01]  /*5340*/  BPT.TRAP 0x1 ;  /* 0x000000040000795c */ /* 0x000fe20000300000 */
.L_x_101:
[----:B------:R-:W1:Y:S01]  /*5350*/  S2UR UR5, SR_CgaCtaId ;  /* 0x00000000000579c3 */ /* 0x000e620000008800 */
[----:B------:R-:W-:Y:S02]  /*5360*/  UMOV UR4, 0x400 ;  /* 0x0000040000047882 */ /* 0x000fe40000000000 */
[----:B-1----:R-:W-:-:S04]  /*5370*/  ULEA UR4, UR5, UR4, 0x18 ;  /* 0x0000000405047291 */ /* 0x002fc8000f8ec03f */
[----:B------:R-:W-:-:S04]  /*5380*/  ULEA UR4, UR42, UR4, 0x3 ;  /* 0x000000042a047291 */ /* 0x000fc8000f8e183f */
[----:B------:R-:W-:-:S04]  /*5390*/  UIADD3 UR4, UR4, 0x60, URZ ;  /* 0x0000006004047890 */ /* 0x000fc8000fffe03f */
[----:B------:R-:W-:-:S09]  /*53a0*/  UPRMT UR4, UR5, 0x654, UR4 ;  /* 0x0000065405047896 */ /* 0x000fd20008000004 */
[----:B------:R-:W-:Y:S01]  /*53b0*/  SYNCS.ARRIVE.TRANS64.RED.A1T0 RZ, [UR4], RZ ;  /* 0x000000ffffff79a7 */ /* 0x000fe20008100404 */
[----:B------:R-:W-:Y:S05]  /*53c0*/  BRA `(.L_x_14) ;  /* 0x0000002400ec7947 */ /* 0x000fea0003800000 */
.L_x_13:
[----:B------:R-:W-:Y:S01]  /*53d0*/  ULDC.64 UR4, c[0x0][0x8f8] ;  /* 0x00023e0000047ab9 */ /* 0x000fe20000000a00 */
[----:B------:R-:W-:Y:S01]  /*53e0*/  PRMT R8, RZ, 0x7610, R8 ;  /* 0x00007610ff087816 */ /* 0x000fe20000000008 */
[----:B------:R-:W-:Y:S01]  /*53f0*/  IMAD.MOV.U32 R21, RZ, RZ, -0x1 ;  /* 0xffffffffff157424 */ /* 0x000fe200078e00ff */
[----:B------:R-:W-:Y:S01]  /*5400*/  ISETP.GE.U32.AND P1, PT, R16, UR4, PT ;  /* 0x0000000410007c0c */ /* 0x000fe2000bf26070 */
[----:B------:R-:W-:Y:S02]  /*5410*/  IMAD.MOV.U32 R20, RZ, RZ, -0x1 ;  /* 0xffffffffff147424 */ /* 0x000fe400078e00ff */
[----:B------:R-:W-:Y:S01]  /*5420*/  IMAD.MOV.U32 R13, RZ, RZ, -0x1 ;  /* 0xffffffffff0d7424 */ /* 0x000fe200078e00ff */
[----:B------:R-:W-:-:S13]  /*5430*/  ISETP.GE.U32.AND.EX P1, PT, R17, UR5, PT, P1 ;  /* 0x0000000511007c0c */ /* 0x000fda000bf26110 */
        /* <DEDUP_REMOVED lines=19> */
.L_x_103:
        /* <DEDUP_REMOVED lines=10> */
[----:B------:R-:W-:-:S03]  /*5610*/  IMAD R13, R13, R27, R8 ;  /* 0x0000001b0d0d7224 */ /* 0x000fc600078e0208 */
[----:B------:R-:W5:Y:S01]  /*5620*/  LDC R29, c[0x0][0x900] ;  /* 0x00024000ff1d7b82 */ /* 0x000f620000000800 */
[----:B------:R-:W-:Y:S01]  /*5630*/  IMAD.IADD R11, R11, 0x1, R13 ;  /* 0x000000010b0b7824 */ /* 0x000fe200078e020d */
[----:B--2---:R-:W-:-:S04]  /*5640*/  ISETP.NE.U32.AND P1, PT, R30, RZ, PT ;  /* 0x000000ff1e00720c */ /* 0x004fc80003f25070 */
[----:B------:R-:W-:Y:S02]  /*5650*/  ISETP.NE.AND.EX P1, PT, R31, RZ, PT, P1 ;  /* 0x000000ff1f00720c */ /* 0x000fe40003f25310 */
[----:B------:R-:W2:Y:S01]  /*5660*/  LDC R26, c[0x0][0x8a8] ;  /* 0x00022a00ff1a7b82 */ /* 0x000ea20000000800 */
[-CC-:B---3--:R-:W-:Y:S01]  /*5670*/  SHF.R.U64 R20, R10, R12.reuse, R11.reuse ;  /* 0x0000000c0a147219 */ /* 0x188fe2000000120b */
[----:B------:R-:W-:Y:S01]  /*5680*/  IMAD.MOV.U32 R10, RZ, RZ, -0x1 ;  /* 0xffffffffff0a7424 */ /* 0x000fe200078e00ff */
[----:B------:R-:W-:-:S05]  /*5690*/  SHF.R.U32.HI R11, RZ, R12, R11 ;  /* 0x0000000cff0b7219 */ /* 0x000fca000001160b */
[----:B------:R-:W3:Y:S01]  /*56a0*/  LDC R28, c[0x0][0x8f0] ;  /* 0x00023c00ff1c7b82 */ /* 0x000ee20000000800 */
[-CC-:B----4-:R-:W-:Y:S02]  /*56b0*/  SHF.R.U64 R25, R20, R14.reuse, R11.reuse ;  /* 0x0000000e14197219 */ /* 0x190fe4000000120b */
[----:B------:R-:W-:-:S05]  /*56c0*/  SHF.R.U32.HI R8, RZ, R14, R11 ;  /* 0x0000000eff087219 */ /* 0x000fca000001160b */
[----:B------:R-:W4:Y:S01]  /*56d0*/  LDC R32, c[0x0][0x8e0] ;  /* 0x00023800ff207b82 */ /* 0x000f220000000800 */
[-C--:B-----5:R-:W-:Y:S02]  /*56e0*/  SHF.L.U32 R10, R10, R29.reuse, RZ ;  /* 0x0000001d0a0a7219 */ /* 0x0a0fe400000006ff */
[-CC-:B------:R-:W-:Y:S02]  /*56f0*/  SHF.R.U64 R27, R25, R29.reuse, R8.reuse ;  /* 0x0000001d191b7219 */ /* 0x180fe40000001208 */
[----:B------:R-:W-:Y:S02]  /*5700*/  LOP3.LUT R36, RZ, R10, RZ, 0x33, !PT ;  /* 0x0000000aff247212 */ /* 0x000fe400078e33ff */
[----:B------:R-:W-:Y:S01]  /*5710*/  SHF.R.U32.HI R11, RZ, R29, R8 ;  /* 0x0000001dff0b7219 */ /* 0x000fe20000011608 */
[----:B------:R-:W1:Y:S01]  /*5720*/  LDC R33, c[0x0][0x8b8] ;  /* 0x00022e00ff217b82 */ /* 0x000e620000000800 */
[----:B------:R-:W-:Y:S01]  /*5730*/  IMAD.MOV.U32 R10, RZ, RZ, R27 ;  /* 0x000000ffff0a7224 */ /* 0x000fe200078e001b */
[----:B------:R-:W-:Y:S06]  /*5740*/  @!P1 BRA `(.L_x_104) ;  /* 0x0000000000289947 */ /* 0x000fec0003800000 */
        /* <DEDUP_REMOVED lines=10> */
.L_x_104:
[----:B------:R-:W-:Y:S01]  /*57f0*/  ISETP.NE.AND P1, PT, R2, 0x1, PT ;  /* 0x000000010200780c */ /* 0x000fe20003f25270 */
[----:B------:R-:W-:Y:S01]  /*5800*/  IMAD.MOV.U32 R13, RZ, RZ, R23 ;  /* 0x000000ffff0d7224 */ /* 0x000fe200078e0017 */
[----:B---3--:R-:W-:Y:S01]  /*5810*/  SHF.R.U64 R8, R10, R28, R11 ;  /* 0x0000001c0a087219 */ /* 0x008fe2000000120b */
[----:B--2---:R-:W-:Y:S01]  /*5820*/  VIADD R11, R26, 0xffffffff ;  /* 0xffffffff1a0b7836 */ /* 0x004fe20000000000 */
[----:B------:R-:W-:Y:S02]  /*5830*/  SHF.L.U32 R34, R34, R29, RZ ;  /* 0x0000001d22227219 */ /* 0x000fe400000006ff */
[----:B------:R-:W-:Y:S01]  /*5840*/  LOP3.LUT R7, R25, R36, RZ, 0xc0, !PT ;  /* 0x0000002419077212 */ /* 0x000fe200078ec0ff */
[----:B------:R-:W-:-:S04]  /*5850*/  IMAD.MOV R10, RZ, RZ, -R8 ;  /* 0x000000ffff0a7224 */ /* 0x000fc800078e0a08 */
[----:B------:R-:W-:Y:S01]  /*5860*/  IMAD R8, R34, R8, R7 ;  /* 0x0000000822087224 */ /* 0x000fe200078e0207 */
[----:B------:R-:W-:Y:S01]  /*5870*/  LOP3.LUT R7, R20, R11, RZ, 0xc0, !PT ;  /* 0x0000000b14077212 */ /* 0x000fe200078ec0ff */
[----:B------:R-:W-:Y:S02]  /*5880*/  @P1 IMAD R3, R9, R24, R6 ;  /* 0x0000001809031224 */ /* 0x000fe400078e0206 */
[----:B----4-:R-:W-:Y:S02]  /*5890*/  IMAD R6, R10, R32, R27 ;  /* 0x000000200a067224 */ /* 0x010fe400078e021b */
[----:B-1----:R-:W-:Y:S02]  /*58a0*/  IMAD R3, R8, R33, R3 ;  /* 0x0000002108037224 */ /* 0x002fe400078e0203 */
[----:B------:R-:W-:Y:S02]  /*58b0*/  IMAD R6, R6, R26, R7 ;  /* 0x0000001a06067224 */ /* 0x000fe400078e0207 */
[----:B------:R-:W-:-:S03]  /*58c0*/  IMAD.MOV.U32 R8, RZ, RZ, 0x1 ;  /* 0x00000001ff087424 */ /* 0x000fc600078e00ff */
[----:B------:R-:W-:Y:S02]  /*58d0*/  SEL R20, R6, R3, !P1 ;  /* 0x0000000306147207 */ /* 0x000fe40004800000 */
[----:B------:R-:W-:-:S07]  /*58e0*/  SEL R21, R3, R6, !P1 ;  /* 0x0000000603157207 */ /* 0x000fce0004800000 */
.L_x_102:
[----:B------:R-:W-:-:S08]  /*58f0*/  NOP ;  /* 0x0000000000007918 */ /* 0x000fd00000000000 */
[----:B------:R-:W2:-:S00]  /*5900*/  USETMAXREG.DEALLOC.CTAPOOL 0x28 ;  /* 0x00000028000079c8 */ /* 0x000e8000080e0500 */
[----:B--2---:R-:W-:-:S13]  /*5910*/  ISETP.NE.AND P1, PT, R0, 0x1, PT ;  /* 0x000000010000780c */ /* 0x004fda0003f25270 */
[----:B------:R-:W-:Y:S05]  /*5920*/  @!P1 BRA `(.L_x_14) ;  /* 0x0000002000949947 */ /* 0x000fea0003800000 */
[----:B------:R-:W-:Y:S05]  /*5930*/  @!P4 BRA `(.L_x_105) ;  /* 0x0000001000a8c947 */ /* 0x000fea0003800000 */
[----:B------:R-:W-:-:S13]  /*5940*/  ISETP.NE.OR P0, PT, R0, 0x2, P0 ;  /* 0x000000020000780c */ /* 0x000fda0000705670 */
[----:B------:R-:W-:Y:S05]  /*5950*/  @P0 BRA `(.L_x_14) ;  /* 0x0000002000880947 */ /* 0x000fea0003800000 */
[----:B------:R-:W-:-:S13]  /*5960*/  LOP3.LUT P1, RZ, R8, 0xff, RZ, 0xc0, !PT ;  /* 0x000000ff08ff7812 */ /* 0x000fda000782c0ff */
[----:B------:R-:W-:Y:S05]  /*5970*/  @!P1 BRA `(.L_x_106) ;  /* 0x0000000000189947 */ /* 0x000fea0003800000 */
[----:B------:R-:W-:Y:S01]  /*5980*/  UMOV UR4, 0x400 ;  /* 0x0000040000047882 */ /* 0x000fe20000000000 */
[----:B------:R-:W-:Y:S01]  /*5990*/  IMAD.MOV.U32 R0, RZ, RZ, RZ ;  /* 0x000000ffff007224 */ /* 0x000fe200078e00ff */
[----:B-1----:R-:W-:-:S04]  /*59a0*/  ULEA UR4, UR36, UR4, 0x18 ;  /* 0x0000000424047291 */ /* 0x002fc8000f8ec03f */
[----:B------:R-:W-:-:S05]  /*59b0*/  SHF.L.U32 R0, R0, 0x1f, RZ ;  /* 0x0000001f00007819 */ /* 0x000fca00000006ff */
[----:B------:R-:W1:Y:S02]  /*59c0*/  SYNCS.PHASECHK.TRANS64.TRYWAIT P0, [UR4+0x88], R0 ;  /* 0x00008800ff0075a7 */ /* 0x000e640008000144 */
[----:B-1----:R-:W-:Y:S05]  /*59d0*/  @!P0 BRA `(.L_x_107) ;  /* 0x0000002000f08947 */ /* 0x002fea0003800000 */
.L_x_106:
[----:B-1----:R-:W-:Y:S01]  /*59e0*/  PRMT R0, RZ, 0x7610, R0 ;  /* 0x00007610ff007816 */ /* 0x002fe20000000000 */
[----:B------:R-:W-:Y:S06]  /*59f0*/  @P3 BRA `(.L_x_108) ;  /* 0x0000000000243947 */ /* 0x000fec0003800000 */
[----:B------:R-:W-:Y:S02]  /*5a00*/  ULDC.64 UR4, c[0x0][0x588] ;  /* 0x0001620000047ab9 */ /* 0x000fe40000000a00 */
[----:B------:R-:W-:-:S04]  /*5a10*/  ISETP.NE.U32.AND P0, PT, RZ, UR4, PT ;  /* 0x00000004ff007c0c */ /* 0x000fc8000bf05070 */
[----:B------:R-:W-:-:S13]  /*5a20*/  ISETP.NE.AND.EX P0, PT, RZ, UR5, PT, P0 ;  /* 0x00000005ff007c0c */ /* 0x000fda000bf05300 */
[----:B------:R-:W-:Y:S05]  /*5a30*/  @!P0 BRA `(.L_x_109) ;  /* 0x00000000000c8947 */ /* 0x000fea0003800000 */
[----:B------:R1:W5:Y:S01]  /*5a40*/  LDG.E R3, desc[UR40][R4.64] ;  /* 0x0000002804037981 */ /* 0x000362000c1e1900 */
[----:B------:R-:W-:Y:S01]  /*5a50*/  IMAD.MOV.U32 R0, RZ, RZ, 0x1 ;  /* 0x00000001ff007424 */ /* 0x000fe200078e00ff */
[----:B------:R-:W-:Y:S06]  /*5a60*/  BRA `(.L_x_108) ;  /* 0x0000000000087947 */ /* 0x000fec0003800000 */
.L_x_109:
[----:B------:R-:W2:Y:S01]  /*5a70*/  LDC R3, c[0x0][0x580] ;  /* 0x00016000ff037b82 */ /* 0x000ea20000000800 */
[----:B------:R-:W-:-:S07]  /*5a80*/  IMAD.MOV.U32 R0, RZ, RZ, 0x1 ;  /* 0x00000001ff007424 */ /* 0x000fce00078e00ff */
.L_x_108:
[----:B------:R-:W-:Y:S01]  /*5a90*/  IMAD.MOV.U32 R8, RZ, RZ, 0x1 ;  /* 0x00000001ff087424 */ /* 0x000fe200078e00ff */
[----:B------:R-:W-:Y:S06]  /*5aa0*/  @!P1 BRA `(.L_x_110) ;  /* 0x0000000c00dc9947 */ /* 0x000fec0003800000 */
[----:B------:R-:W3:Y:S01]  /*5ab0*/  LDC R9, c[0x0][0x900] ;  /* 0x00024000ff097b82 */ /* 0x000ee20000000800 */
[----:B-1----:R-:W-:Y:S01]  /*5ac0*/  IMAD.MOV.U32 R4, RZ, RZ, -0x1 ;  /* 0xffffffffff047424 */ /* 0x002fe200078e00ff */
[----:B------:R-:W-:Y:S01]  /*5ad0*/  LOP3.LUT R10, R19, 0x2, RZ, 0xfc, !PT ;  /* 0x00000002130a7812 */ /* 0x000fe200078efcff */
[----:B------:R-:W-:Y:S01]  /*5ae0*/  IMAD.MOV.U32 R6, RZ, RZ, 0x1 ;  /* 0x00000001ff067424 */ /* 0x000fe200078e00ff */
[----:B------:R-:W-:Y:S01]  /*5af0*/  ULDC.64 UR6, c[0x0][0x198] ;  /* 0x0000660000067ab9 */ /* 0x000fe20000000a00 */
[----:B------:R-:W-:Y:S01]  /*5b00*/  IMAD.MOV.U32 R8, RZ, RZ, 0x1 ;  /* 0x00000001ff087424 */ /* 0x000fe200078e00ff */
[----:B------:R-:W-:Y:S01]  /*5b10*/  ULDC.64 UR14, c[0x0][0x588] ;  /* 0x00016200000e7ab9 */ /* 0x000fe20000000a00 */
[----:B------:R-:W-:Y:S01]  /*5b20*/  ULDC.64 UR22, c[0x0][0x8f8] ;  /* 0x00023e0000167ab9 */ /* 0x000fe20000000a00 */
[----:B------:R-:W1:Y:S01]  /*5b30*/  LDC R11, c[0x0][0x8a8] ;  /* 0x00022a00ff0b7b82 */ /* 0x000e620000000800 */
[----:B------:R-:W-:Y:S01]  /*5b40*/  ULDC.64 UR24, c[0x0][0x590] ;  /* 0x0001640000187ab9 */ /* 0x000fe20000000a00 */
[----:B---3--:R-:W-:-:S02]  /*5b50*/  SHF.L.U32 R4, R4, R9, RZ ;  /* 0x0000000904047219 */ /* 0x008fc400000006ff */
[----:B------:R-:W-:Y:S02]  /*5b60*/  SHF.L.U32 R9, R6, R9, RZ ;  /* 0x0000000906097219 */ /* 0x000fe400000006ff */
[----:B------:R-:W-:Y:S01]  /*5b70*/  LOP3.LUT R12, RZ, R4, RZ, 0x33, !PT ;  /* 0x00000004ff0c7212 */ /* 0x000fe200078e33ff */
[----:B-1----:R-:W-:-:S07]  /*5b80*/  VIADD R11, R11, 0xffffffff ;  /* 0xffffffff0b0b7836 */ /* 0x002fce0000000000 */
.L_x_142:
[----:B------:R-:W-:Y:S02]  /*5b90*/  ISETP.NE.U32.AND P0, PT, RZ, UR24, PT ;  /* 0x00000018ff007c0c */ /* 0x000fe4000bf05070 */
[----:B------:R-:W-:Y:S02]  /*5ba0*/  R2UR UR19, R21 ;  /* 0x00000000151372ca */ /* 0x000fe400000e0000 */
[----:B------:R-:W-:Y:S02]  /*5bb0*/  R2UR UR18, R20 ;  /* 0x00000000141272ca */ /* 0x000fe400000e0000 */
[----:B------:R-:W-:-:S09]  /*5bc0*/  ISETP.NE.AND.EX P0, PT, RZ, UR25, PT, P0 ;  /* 0x00000019ff007c0c */ /* 0x000fd2000bf05300 */
[----:B------:R-:W-:Y:S02]  /*5bd0*/  USHF.L.U32 UR19, UR19, 0x8, URZ ;  /* 0x0000000813137899 */ /* 0x000fe4000800063f */
[----:B------:R-:W-:Y:S02]  /*5be0*/  USHF.L.U32 UR18, UR18, 0x6, URZ ;  /* 0x0000000612127899 */ /* 0x000fe4000800063f */
[----:B--234-:R-:W-:Y:S10]  /*5bf0*/  @!P0 BRA `(.L_x_111) ;  /* 0x00000000002c8947 */ /* 0x01cff40003800000 */
[----:B------:R-:W-:-:S04]  /*5c00*/  ISETP.NE.U32.AND P1, PT, RZ, UR14, PT ;  /* 0x0000000eff007c0c */ /* 0x000fc8000bf25070 */
[----:B------:R-:W-:-:S13]  /*5c10*/  ISETP.NE.AND.EX P1, PT, RZ, UR15, PT, P1 ;  /* 0x0000000fff007c0c */ /* 0x000fda000bf25310 */
[----:B------:R-:W-:Y:S05]  /*5c20*/  @!P1 BRA `(.L_x_112) ;  /* 0x0000000000189947 */ /* 0x000fea0003800000 */
[----:B------:R-:W1:Y:S01]  /*5c30*/  LDC.64 R4, c[0x0][0x588] ;  /* 0x00016200ff047b82 */ /* 0x000e620000000a00 */
[----:B--2--5:R-:W-:-:S04]  /*5c40*/  IMAD R3, R13, UR24, RZ ;  /* 0x000000180d037c24 */ /* 0x024fc8000f8e02ff */
[----:B-1----:R-:W-:-:S05]  /*5c50*/  IMAD.WIDE R4, R3, 0x4, R4 ;  /* 0x0000000403047825 */ /* 0x002fca00078e0204 */
[----:B------:R1:W5:Y:S01]  /*5c60*/  LDG.E R3, desc[UR40][R4.64] ;  /* 0x0000002804037981 */ /* 0x000362000c1e1900 */
[----:B------:R-:W-:Y:S01]  /*5c70*/  IMAD.MOV.U32 R0, RZ, RZ, 0x1 ;  /* 0x00000001ff007424 */ /* 0x000fe200078e00ff */
[----:B------:R-:W-:Y:S06]  /*5c80*/  BRA `(.L_x_111) ;  /* 0x0000000000087947 */ /* 0x000fec0003800000 */
.L_x_112:
[----:B--2--5:R-:W3:Y:S01]  /*5c90*/  LDC R3, c[0x0][0x580] ;  /* 0x00016000ff037b82 */ /* 0x024ee20000000800 */
[----:B------:R-:W-:-:S07]  /*5ca0*/  IMAD.MOV.U32 R0, RZ, RZ, 0x1 ;  /* 0x00000001ff007424 */ /* 0x000fce00078e00ff */
.L_x_111:
[----:B------:R-:W-:Y:S05]  /*5cb0*/  @!P0 BRA `(.L_x_113) ;  /* 0x00000000001c8947 */ /* 0x000fea0003800000 */
[----:B------:R-:W-:-:S13]  /*5cc0*/  LOP3.LUT P2, RZ, R0, 0xff, RZ, 0xc0, !PT ;  /* 0x000000ff00ff7812 */ /* 0x000fda000784c0ff */
[----:B-1----:R-:W1:Y:S02]  /*5cd0*/  @!P2 LDC.64 R4, c[0x0][0x588] ;  /* 0x00016200ff04ab82 */ /* 0x002e640000000a00 */
[----:B-1----:R-:W-:-:S04]  /*5ce0*/  @!P2 ISETP.NE.U32.AND P0, PT, R4, RZ, PT ;  /* 0x000000ff0400a20c */ /* 0x002fc80003f05070 */
[----:B------:R-:W-:Y:S02]  /*5cf0*/  @!P2 ISETP.NE.AND.EX P1, PT, R5, RZ, PT, P0 ;  /* 0x000000ff0500a20c */ /* 0x000fe40003f25300 */
[----:B--23-5:R-:W-:Y:S02]  /*5d00*/  @P2 FSETP.EQ.AND P0, PT, R3, RZ, PT ;  /* 0x000000ff0300220b */ /* 0x02cfe40003f02000 */
[----:B------:R-:W-:Y:S01]  /*5d10*/  @!P2 PLOP3.LUT P0, PT, P1, PT, PT, 0x8, 0x0 ;  /* 0x000000000000a81c */ /* 0x000fe20000f0e170 */
[----:B------:R-:W-:-:S12]  /*5d20*/  BRA `(.L_x_114) ;  /* 0x0000000000047947 */ /* 0x000fd80003800000 */
.L_x_113:
[----:B--23-5:R-:W-:-:S13]  /*5d30*/  FSETP.EQ.AND P0, PT, R3, RZ, PT ;  /* 0x000000ff0300720b */ /* 0x02cfda0003f02000 */
.L_x_114:
[----:B------:R-:W-:Y:S02]  /*5d40*/  ISETP.NE.AND P2, PT, R10, 0x3, PT ;  /* 0x000000030a00780c */ /* 0x000fe40003f45270 */
[----:B------:R-:W-:-:S04]  /*5d50*/  ELECT P1, URZ, PT ;  /* 0x00000000003f782f */ /* 0x000fc80003820000 */
[----:B------:R-:W-:-:S07]  /*5d60*/  PLOP3.LUT P0, PT, P1, P0, PT, 0x20, 0x0 ;  /* 0x000000000000781c */ /* 0x000fce0000f00470 */
[----:B------:R-:W-:Y:S06]  /*5d70*/  @!P2 BRA `(.L_x_115) ;  /* 0x000000000004a947 */ /* 0x000fec0003800000 */
[----:B------:R-:W-:Y:S01]  /*5d80*/  BPT.TRAP 0x1 ;  /* 0x000000040000795c */ /* 0x000fe20000300000 */
.L_x_115:
[----:B------:R-:W2:Y:S01]  /*5d90*/  S2UR UR36, SR_CgaCtaId ;  /* 0x00000000002479c3 */ /* 0x000ea20000008800 */
[----:B------:R-:W-:Y:S01]  /*5da0*/  UMOV UR4, 0x400 ;  /* 0x0000040000047882 */ /* 0x000fe20000000000 */
[----:B-1----:R-:W-:Y:S01]  /*5db0*/  SHF.L.U32 R4, R8, 0x1f, RZ ;  /* 0x0000001f08047819 */ /* 0x002fe200000006ff */
[----:B--2---:R-:W-:-:S09]  /*5dc0*/  ULEA UR5, UR36, UR4, 0x18 ;  /* 0x0000000424057291 */ /* 0x004fd2000f8ec03f */
[----:B------:R-:W1:Y:S02]  /*5dd0*/  SYNCS.PHASECHK.TRANS64.TRYWAIT P1, [UR5+0x60], R4 ;  /* 0x00006004ff0075a7 */ /* 0x000e640008020145 */
[----:B-1----:R-:W-:Y:S05]  /*5de0*/  @!P1 BRA `(.L_x_116) ;  /* 0x0000002000049947 */ /* 0x002fea0003800000 */
.L_x_173:
[----:B------:R-:W-:Y:S04]  /*5df0*/  BSSY B0, `(.L_x_117) ;  /* 0x000000e000007945 */ /* 0x000fe80003800000 */
[----:B------:R-:W-:Y:S05]  /*5e00*/  @!P0 BRA `(.L_x_118) ;  /* 0x0000000000308947 */ /* 0x000fea0003800000 */
[----:B------:R-:W-:Y:S01]  /*5e10*/  R2UR UR20, R13 ;  /* 0x000000000d1472ca */ /* 0x000fe200000e0000 */
[----:B------:R-:W-:Y:S02]  /*5e20*/  UIADD3 UR8, UP0, UR6, 0x3f0, URZ ;  /* 0x000003f006087890 */ /* 0x000fe4000ff1e03f */
[----:B------:R-:W-:Y:S02]  /*5e30*/  UIADD3 UR16, UR5, 0x200, URZ ;  /* 0x0000020005107890 */ /* 0x000fe4000fffe03f */
[----:B------:R-:W-:Y:S02]  /*5e40*/  UIADD3 UR17, UR5, 0x40, URZ ;  /* 0x0000004005117890 */ /* 0x000fe4000fffe03f */
[----:B------:R-:W-:Y:S01]  /*5e50*/  UIADD3.X UR9, URZ, UR7, URZ, UP0, !UPT ;  /* 0x000000073f097290 */ /* 0x000fe200087fe43f */
[----:B------:R-:W-:Y:S01]  /*5e60*/  UMOV UR10, 0x0 ;  /* 0x00000000000a7882 */ /* 0x000fe20000000000 */
[----:B------:R-:W-:-:S07]  /*5e70*/  UMOV UR11, 0x10000000 ;  /* 0x10000000000b7882 */ /* 0x000fce0000000000 */
[----:B------:R2:W-:Y:S02]  /*5e80*/  UTMALDG.3D [UR16], [UR8], desc[UR10] ;  /* 0x00000a10080075b4 */ /* 0x0005e40008011000 */
[----:B--2---:R-:W-:Y:S05]  /*5e90*/  @!P2 BRA `(.L_x_119) ;  /* 0x000000000004a947 */ /* 0x004fea0003800000 */
[----:B------:R-:W-:Y:S01]  /*5ea0*/  BPT.TRAP 0x1 ;  /* 0x000000040000795c */ /* 0x000fe20000300000 */
.L_x_119:
[----:B-1----:R-:W1:Y:S02]  /*5eb0*/  LDC R5, c[0x0][0x800] ;  /* 0x00020000ff057b82 */ /* 0x002e640000000800 */
[----:B-1----:R2:W-:Y:S02]  /*5ec0*/  SYNCS.ARRIVE.TRANS64.RED.A0TR RZ, [UR5+0x40], R5 ;  /* 0x00004005ffff79a7 */ /* 0x0025e40008300405 */
.L_x_118:
[----:B------:R-:W-:Y:S05]  /*5ed0*/  BSYNC B0 ;  /* 0x0000000000007941 */ /* 0x000fea0003800000 */
.L_x_117:
[----:B------:R-:W-:Y:S05]  /*5ee0*/  @!P2 BRA `(.L_x_120) ;  /* 0x000000000004a947 */ /* 0x000fea0003800000 */
[----:B------:R-:W-:Y:S01]  /*5ef0*/  BPT.TRAP 0x1 ;  /* 0x000000040000795c */ /* 0x000fe20000300000 */
.L_x_120:
[----:B------:R-:W-:-:S04]  /*5f00*/  UIADD3 UR4, UR5, 0x40, URZ ;  /* 0x0000004005047890 */ /* 0x000fc8000fffe03f */
[----:B------:R-:W-:-:S09]  /*5f10*/  UPRMT UR4, UR36, 0x654, UR4 ;  /* 0x0000065424047896 */ /* 0x000fd20008000004 */
[----:B------:R-:W-:Y:S01]  /*5f20*/  SYNCS.ARRIVE.TRANS64.RED.A1T0 RZ, [UR4], RZ ;  /* 0x000000ffffff79a7 */ /* 0x000fe20008100404 */
[----:B------:R-:W-:Y:S05]  /*5f30*/  @!P2 BRA `(.L_x_121) ;  /* 0x000000000004a947 */ /* 0x000fea0003800000 */
[----:B------:R-:W-:Y:S01]  /*5f40*/  BPT.TRAP 0x1 ;  /* 0x000000040000795c */ /* 0x000fe20000300000 */
.L_x_121:
[----:B------:R-:W3:Y:S02]  /*5f50*/  SYNCS.PHASECHK.TRANS64.TRYWAIT P1, [UR5+0x68], R4 ;  /* 0x00006804ff0075a7 */ /* 0x000ee40008020145 */
[----:B---3--:R-:W-:Y:S05]  /*5f60*/  @!P1 BRA `(.L_x_122) ;  /* 0x0000001c00bc9947 */ /* 0x008fea0003800000 */
.L_x_174:
[----:B------:R-:W-:Y:S04]  /*5f70*/  BSSY B0, `(.L_x_123) ;  /* 0x0000010000007945 */ /* 0x000fe80003800000 */
[----:B------:R-:W-:Y:S05]  /*5f80*/  @!P0 BRA `(.L_x_124) ;  /* 0x0000000000388947 */ /* 0x000fea0003800000 */
[----:B------:R-:W-:Y:S01]  /*5f90*/  UIADD3 UR16, UP0, UR6, 0x3f0, URZ ;  /* 0x000003f006107890 */ /* 0x000fe2000ff1e03f */
[----:B------:R-:W-:Y:S01]  /*5fa0*/  R2UR UR12, R13 ;  /* 0x000000000d0c72ca */ /* 0x000fe200000e0000 */
[----:B------:R-:W-:Y:S02]  /*5fb0*/  UIADD3 UR11, UR19, 0x80, URZ ;  /* 0x00000080130b7890 */ /* 0x000fe4000fffe03f */
[----:B------:R-:W-:Y:S02]  /*5fc0*/  UIADD3 UR8, UR5, 0x2200, URZ ;  /* 0x0000220005087890 */ /* 0x000fe4000fffe03f */
[----:B------:R-:W-:Y:S02]  /*5fd0*/  UIADD3 UR9, UR5, 0x48, URZ ;  /* 0x0000004805097890 */ /* 0x000fe4000fffe03f */
[----:B------:R-:W-:Y:S01]  /*5fe0*/  UIADD3.X UR17, URZ, UR7, URZ, UP0, !UPT ;  /* 0x000000073f117290 */ /* 0x000fe200087fe43f */
[----:B------:R-:W-:Y:S01]  /*5ff0*/  UMOV UR20, 0x0 ;  /* 0x0000000000147882 */ /* 0x000fe20000000000 */
[----:B------:R-:W-:Y:S01]  /*6000*/  UMOV UR21, 0x10000000 ;  /* 0x1000000000157882 */ /* 0x000fe20000000000 */
[----:B------:R-:W-:-:S06]  /*6010*/  UMOV UR10, UR18 ;  /* 0x00000012000a7c82 */ /* 0x000fcc0008000000 */
[----:B------:R3:W-:Y:S02]  /*6020*/  UTMALDG.3D [UR8], [UR16], desc[UR20] ;  /* 0x00001408100075b4 */ /* 0x0007e40008011000 */
[----:B---3--:R-:W-:Y:S05]  /*6030*/  @!P2 BRA `(.L_x_125) ;  /* 0x000000000004a947 */ /* 0x008fea0003800000 */
[----:B------:R-:W-:Y:S01]  /*6040*/  BPT.TRAP 0x1 ;  /* 0x000000040000795c */ /* 0x000fe20000300000 */
.L_x_125:
[----:B-12---:R-:W1:Y:S02]  /*6050*/  LDC R5, c[0x0][0x800] ;  /* 0x00020000ff057b82 */ /* 0x006e640000000800 */
[----:B-1----:R3:W-:Y:S02]  /*6060*/  SYNCS.ARRIVE.TRANS64.RED.A0TR RZ, [UR5+0x48], R5 ;  /* 0x00004805ffff79a7 */ /* 0x0027e40008300405 */
.L_x_124:
[----:B------:R-:W-:Y:S05]  /*6070*/  BSYNC B0 ;  /* 0x0000000000007941 */ /* 0x000fea0003800000 */
.L_x_123:
[----:B------:R-:W-:Y:S05]  /*6080*/  @!P2 BRA `(.L_x_126) ;  /* 0x000000000004a947 */ /* 0x000fea0003800000 */
[----:B------:R-:W-:Y:S01]  /*6090*/  BPT.TRAP 0x1 ;  /* 0x000000040000795c */ /* 0x000fe20000300000 */
.L_x_126:
[----:B------:R-:W-:Y:S02]  /*60a0*/  UIADD3 UR4, UR5, 0x48, URZ ;  /* 0x0000004805047890 */ /* 0x000fe4000fffe03f */
[----:B------:R-:W-:Y:S02]  /*60b0*/  UIADD3 UR10, UR18, 0x20, URZ ;  /* 0x00000020120a7890 */ /* 0x000fe4000fffe03f */
[----:B------:R-:W-:-:S09]  /*60c0*/  UPRMT UR4, UR36, 0x654, UR4 ;  /* 0x0000065424047896 */ /* 0x000fd20008000004 */
[----:B------:R-:W-:Y:S01]  /*60d0*/  SYNCS.ARRIVE.TRANS64.RED.A1T0 RZ, [UR4], RZ ;  /* 0x000000ffffff79a7 */ /* 0x000fe20008100404 */
[----:B------:R-:W-:Y:S05]  /*60e0*/  @!P2 BRA `(.L_x_127) ;  /* 0x000000000004a947 */ /* 0x000fea0003800000 */
[----:B------:R-:W-:Y:S01]  /*60f0*/  BPT.TRAP 0x1 ;  /* 0x000000040000795c */ /* 0x000fe20000300000 */
.L_x_127:
[----:B------:R-:W4:Y:S02]  /*6100*/  SYNCS.PHASECHK.TRANS64.TRYWAIT P1, [UR5+0x70], R4 ;  /* 0x00007004ff0075a7 */ /* 0x000f240008020145 */
[----:B----4-:R-:W-:Y:S05]  /*6110*/  @!P1 BRA `(.L_x_128) ;  /* 0x0000001c00689947 */ /* 0x010fea0003800000 */
.L_x_175:
        /* <DEDUP_REMOVED lines=8> */
[----:B------:R-:W-:Y:S01]  /*61a0*/  UMOV UR21, 0x10000000 ;  /* 0x1000000000157882 */ /* 0x000fe20000000000 */
[----:B------:R-:W-:-:S06]  /*61b0*/  UMOV UR11, UR19 ;  /* 0x00000013000b7c82 */ /* 0x000fcc0008000000 */
[----:B------:R4:W-:Y:S02]  /*61c0*/  UTMALDG.3D [UR8], [UR16], desc[UR20] ;  /* 0x00001408100075b4 */ /* 0x0009e40008011000 */
[----:B----4-:R-:W-:Y:S05]  /*61d0*/  @!P2 BRA `(.L_x_131) ;  /* 0x000000000004a947 */ /* 0x010fea0003800000 */
[----:B------:R-:W-:Y:S01]  /*61e0*/  BPT.TRAP 0x1 ;  /* 0x000000040000795c */ /* 0x000fe20000300000 */
.L_x_131:
[----:B-123--:R-:W1:Y:S02]  /*61f0*/  LDC R5, c[0x0][0x800] ;  /* 0x00020000ff057b82 */ /* 0x00ee640000000800 */
[----:B-1----:R4:W-:Y:S02]  /*6200*/  SYNCS.ARRIVE.TRANS64.RED.A0TR RZ, [UR5+0x50], R5 ;  /* 0x00005005ffff79a7 */ /* 0x0029e40008300405 */
.L_x_130:
[----:B------:R-:W-:Y:S05]  /*6210*/  BSYNC B0 ;  /* 0x0000000000007941 */ /* 0x000fea0003800000 */
.L_x_129:
[----:B------:R-:W-:Y:S05]  /*6220*/  @!P2 BRA `(.L_x_132) ;  /* 0x000000000004a947 */ /* 0x000fea0003800000 */
[----:B------:R-:W-:Y:S01]  /*6230*/  BPT.TRAP 0x1 ;  /* 0x000000040000795c */ /* 0x000fe20000300000 */
.L_x_132:
[----:B------:R-:W-:-:S04]  /*6240*/  UIADD3 UR4, UR5, 0x50, URZ ;  /* 0x0000005005047890 */ /* 0x000fc8000fffe03f */
[----:B------:R-:W-:-:S09]  /*6250*/  UPRMT UR4, UR36, 0x654, UR4 ;  /* 0x0000065424047896 */ /* 0x000fd20008000004 */
[----:B------:R-:W-:Y:S01]  /*6260*/  SYNCS.ARRIVE.TRANS64.RED.A1T0 RZ, [UR4], RZ ;  /* 0x000000ffffff79a7 */ /* 0x000fe20008100404 */
[----:B------:R-:W-:Y:S05]  /*6270*/  @!P2 BRA `(.L_x_133) ;  /* 0x000000000004a947 */ /* 0x000fea0003800000 */
[----:B------:R-:W-:Y:S01]  /*6280*/  BPT.TRAP 0x1 ;  /* 0x000000040000795c */ /* 0x000fe20000300000 */
.L_x_133:
[----:B------:R-:W5:Y:S02]  /*6290*/  SYNCS.PHASECHK.TRANS64.TRYWAIT P1, [UR5+0x78], R4 ;  /* 0x00007804ff0075a7 */ /* 0x000f640008020145 */
[----:B-----5:R-:W-:Y:S05]  /*62a0*/  @!P1 BRA `(.L_x_134) ;  /* 0x0000001c001c9947 */ /* 0x020fea0003800000 */
.L_x_176:
[----:B------:R-:W-:Y:S04]  /*62b0*/  BSSY B0, `(.L_x_135) ;  /* 0x000000f000007945 */ /* 0x000fe80003800000 */
[----:B------:R-:W-:Y:S05]  /*62c0*/  @!P0 BRA `(.L_x_136) ;  /* 0x0000000000348947 */ /* 0x000fea0003800000 */
[----:B------:R-:W-:Y:S01]  /*62d0*/  R2UR UR12, R13 ;  /* 0x000000000d0c72ca */ /* 0x000fe200000e0000 */
[----:B------:R-:W-:Y:S02]  /*62e0*/  UIADD3 UR16, UP0, UR6, 0x3f0, URZ ;  /* 0x000003f006107890 */ /* 0x000fe4000ff1e03f */
[----:B------:R-:W-:Y:S02]  /*62f0*/  UIADD3 UR11, UR19, 0x80, URZ ;  /* 0x00000080130b7890 */ /* 0x000fe4000fffe03f */
[----:B------:R-:W-:Y:S02]  /*6300*/  UIADD3 UR8, UR5, 0x6200, URZ ;  /* 0x0000620005087890 */ /* 0x000fe4000fffe03f */
[----:B------:R-:W-:Y:S02]  /*6310*/  UIADD3 UR9, UR5, 0x58, URZ ;  /* 0x0000005805097890 */ /* 0x000fe4000fffe03f */
[----:B------:R-:W-:Y:S01]  /*6320*/  UIADD3.X UR17, URZ, UR7, URZ, UP0, !UPT ;  /* 0x000000073f117290 */ /* 0x000fe200087fe43f */
[----:B------:R-:W-:Y:S01]  /*6330*/  UMOV UR20, 0x0 ;  /* 0x0000000000147882 */ /* 0x000fe20000000000 */
[----:B------:R-:W-:-:S07]  /*6340*/  UMOV UR21, 0x10000000 ;  /* 0x1000000000157882 */ /* 0x000fce0000000000 */
[----:B------:R1:W-:Y:S02]  /*6350*/  UTMALDG.3D [UR8], [UR16], desc[UR20] ;  /* 0x00001408100075b4 */ /* 0x0003e40008011000 */
[----:B-1----:R-:W-:Y:S05]  /*6360*/  @!P2 BRA `(.L_x_137) ;  /* 0x000000000004a947 */ /* 0x002fea0003800000 */
[----:B------:R-:W-:Y:S01]  /*6370*/  BPT.TRAP 0x1 ;  /* 0x000000040000795c */ /* 0x000fe20000300000 */
.L_x_137:
[----:B------:R-:W1:Y:S02]  /*6380*/  LDC R4, c[0x0][0x800] ;  /* 0x00020000ff047b82 */ /* 0x000e640000000800 */
[----:B-1----:R1:W-:Y:S02]  /*6390*/  SYNCS.ARRIVE.TRANS64.RED.A0TR RZ, [UR5+0x58], R4 ;  /* 0x00005804ffff79a7 */ /* 0x0023e40008300405 */
.L_x_136:
[----:B------:R-:W-:Y:S05]  /*63a0*/  BSYNC B0 ;  /* 0x0000000000007941 */ /* 0x000fea0003800000 */
.L_x_135:
[----:B------:R-:W-:Y:S05]  /*63b0*/  @!P2 BRA `(.L_x_138) ;  /* 0x000000000004a947 */ /* 0x000fea0003800000 */
[----:B------:R-:W-:Y:S01]  /*63c0*/  BPT.TRAP 0x1 ;  /* 0x000000040000795c */ /* 0x000fe20000300000 */
.L_x_138:
[----:B------:R-:W-:Y:S01]  /*63d0*/  IADD3 R16, P0, R16, UR38, RZ ;  /* 0x0000002610107c10 */ /* 0x000fe2000ff1e0ff */
[----:B------:R-:W-:Y:S01]  /*63e0*/  UIADD3 UR4, UR5, 0x58, URZ ;  /* 0x0000005805047890 */ /* 0x000fe2000fffe03f */
[----:B------:R-:W-:Y:S01]  /*63f0*/  LOP3.LUT R8, R8, 0x1, RZ, 0x3c, !PT ;  /* 0x0000000108087812 */ /* 0x000fe200078e3cff */
[----:B------:R-:W-:Y:S01]  /*6400*/  IMAD.MOV.U32 R21, RZ, RZ, -0x1 ;  /* 0xffffffffff157424 */ /* 0x000fe200078e00ff */
[----:B------:R-:W-:Y:S01]  /*6410*/  IADD3.X R17, R17, UR37, RZ, P0, !PT ;  /* 0x0000002511117c10 */ /* 0x000fe200087fe4ff */
[----:B------:R-:W-:Y:S01]  /*6420*/  UPRMT UR4, UR36, 0x654, UR4 ;  /* 0x0000065424047896 */ /* 0x000fe20008000004 */
[----:B------:R-:W-:Y:S01]  /*6430*/  ISETP.GE.U32.AND P0, PT, R16, UR22, PT ;  /* 0x0000001610007c0c */ /* 0x000fe2000bf06070 */
[----:B------:R-:W-:Y:S01]  /*6440*/  IMAD.MOV.U32 R20, RZ, RZ, -0x1 ;  /* 0xffffffffff147424 */ /* 0x000fe200078e00ff */
[----:B-1----:R-:W-:Y:S01]  /*6450*/  PRMT R4, RZ, 0x7610, R4 ;  /* 0x00007610ff047816 */ /* 0x002fe20000000004 */
[----:B------:R-:W-:Y:S01]  /*6460*/  IMAD.MOV.U32 R13, RZ, RZ, -0x1 ;  /* 0xffffffffff0d7424 */ /* 0x000fe200078e00ff */
[----:B------:R-:W-:-:S04]  /*6470*/  ISETP.GE.U32.AND.EX P0, PT, R17, UR23, PT, P0 ;  /* 0x0000001711007c0c */ /* 0x000fc8000bf06100 */
[----:B------:R-:W-:Y:S09]  /*6480*/  SYNCS.ARRIVE.TRANS64.RED.A1T0 RZ, [UR4], RZ ;  /* 0x000000ffffff79a7 */ /* 0x000ff20008100404 */
[----:B------:R-:W-:Y:S05]  /*6490*/  @P0 BRA `(.L_x_139) ;  /* 0x0000000400580947 */ /* 0x000fea0003800000 */
[----:B------:R-:W1:Y:S01]  /*64a0*/  S2R R13, SR_CTAID.X ;  /* 0x00000000000d7919 */ /* 0x000e620000002500 */
[----:B------:R-:W5:Y:S01]  /*64b0*/  LDC.64 R14, c[0x0][0x8d0] ;  /* 0x00023400ff0e7b82 */ /* 0x000f620000000a00 */
[----:B------:R-:W-:Y:S01]  /*64c0*/  ULDC UR4, c[0x0][0x150] ;  /* 0x0000540000047ab9 */ /* 0x000fe20000000800 */
[----:B------:R-:W-:Y:S01]  /*64d0*/  IMAD.MOV.U32 R22, RZ, RZ, R17 ;  /* 0x000000ffff167224 */ /* 0x000fe200078e0011 */
[----:B------:R-:W2:Y:S05]  /*64e0*/  S2R R20, SR_CTAID.Y ;  /* 0x0000000000147919 */ /* 0x000eaa0000002600 */
[----:B------:R-:W3:Y:S08]  /*64f0*/  LDC R6, c[0x0][0x144] ;  /* 0x00005100ff067b82 */ /* 0x000ef00000000800 */
[----:B------:R-:W3:Y:S01]  /*6500*/  LDC R21, c[0x0][0x8d8] ;  /* 0x00023600ff157b82 */ /* 0x000ee20000000800 */
[----:B-----5:R-:W-:-:S04]  /*6510*/  ISETP.NE.U32.AND P0, PT, R14, RZ, PT ;  /* 0x000000ff0e00720c */ /* 0x020fc80003f05070 */
[----:B------:R-:W-:Y:S02]  /*6520*/  ISETP.NE.AND.EX P0, PT, R15, RZ, PT, P0 ;  /* 0x000000ff0f00720c */ /* 0x000fe40003f05300 */
[----:B-1----:R-:W-:Y:S02]  /*6530*/  I2FP.F32.U32 R4, R13 ;  /* 0x0000000d00047245 */ /* 0x002fe40000201000 */
[----:B--2---:R-:W-:-:S03]  /*6540*/  I2FP.F32.U32 R18, R20 ;  /* 0x0000001400127245 */ /* 0x004fc60000201000 */
[----:B------:R-:W-:-:S06]  /*6550*/  FMUL R4, R4, UR4 ;  /* 0x0000000404047c20 */ /* 0x000fcc0008400000 */
[----:B------:R-:W3:Y:S02]  /*6560*/  F2I.U32.TRUNC.NTZ R4, R4 ;  /* 0x0000000400047305 */ /* 0x000ee4000020f000 */
[----:B---34-:R-:W-:-:S04]  /*6570*/  IMAD.MOV R5, RZ, RZ, -R4 ;  /* 0x000000ffff057224 */ /* 0x018fc800078e0a04 */
[----:B------:R-:W-:Y:S02]  /*6580*/  IMAD R13, R6, R5, R13 ;  /* 0x00000005060d7224 */ /* 0x000fe400078e020d */
[----:B------:R-:W-:Y:S01]  /*6590*/  IMAD.MOV.U32 R6, RZ, RZ, R16 ;  /* 0x000000ffff067224 */ /* 0x000fe200078e0010 */
[----:B------:R-:W-:Y:S06]  /*65a0*/  @!P0 BRA `(.L_x_140) ;  /* 0x0000000000308947 */ /* 0x000fec0003800000 */
[----:B------:R-:W1:Y:S02]  /*65b0*/  LDC R5, c[0x0][0x8dc] ;  /* 0x00023700ff057b82 */ /* 0x000e640000000800 */
[----:B-1----:R-:W-:-:S05]  /*65c0*/  IADD3 R5, P0, R16, R5, RZ ;  /* 0x0000000510057210 */ /* 0x002fca0007f1e0ff */
[----:B------:R-:W-:-:S04]  /*65d0*/  IMAD.X R23, RZ, RZ, R17, P0 ;  /* 0x000000ffff177224 */ /* 0x000fc800000e0611 */
[----:B------:R-:W-:-:S04]  /*65e0*/  IMAD.WIDE.U32 R6, R23, R14, RZ ;  /* 0x0000000e17067225 */ /* 0x000fc800078e00ff */
[----:B------:R-:W-:-:S04]  /*65f0*/  IMAD.WIDE.U32 R6, P0, R5, R15, R6 ;  /* 0x0000000f05067225 */ /* 0x000fc80007800006 */
[----:B------:R-:W-:-:S04]  /*6600*/  IMAD.WIDE.U32 R4, R5, R14, RZ ;  /* 0x0000000e05047225 */ /* 0x000fc800078e00ff */
[----:B------:R-:W-:Y:S01]  /*6610*/  IMAD.MOV.U32 R4, RZ, RZ, R7 ;  /* 0x000000ffff047224 */ /* 0x000fe200078e0007 */
[----:B------:R-:W-:Y:S01]  /*6620*/  IADD3 RZ, P1, R5, R6, RZ ;  /* 0x0000000605ff7210 */ /* 0x000fe20007f3e0ff */
[----:B------:R-:W-:-:S04]  /*6630*/  IMAD.X R5, RZ, RZ, RZ, P0 ;  /* 0x000000ffff057224 */ /* 0x000fc800000e06ff */
[----:B------:R-:W-:-:S04]  /*6640*/  IMAD.WIDE.U32.X R4, R23, R15, R4, P1 ;  /* 0x0000000f17047225 */ /* 0x000fc800008e0404 */
[----:B------:R-:W-:Y:S02]  /*6650*/  IMAD.MOV.U32 R6, RZ, RZ, R4 ;  /* 0x000000ffff067224 */ /* 0x000fe400078e0004 */
[----:B------:R-:W-:-:S07]  /*6660*/  IMAD.MOV.U32 R22, RZ, RZ, R5 ;  /* 0x000000ffff167224 */ /* 0x000fce00078e0005 */
.L_x_140:
[----:B------:R-:W-:Y:S01]  /*6670*/  ULDC UR4, c[0x0][0x154] ;  /* 0x0000550000047ab9 */ /* 0x000fe20000000800 */
[----:B------:R-:W1:Y:S01]  /*6680*/  LDC R7, c[0x0][0x148] ;  /* 0x00005200ff077b82 */ /* 0x000e620000000800 */
[----:B------:R-:W-:Y:S01]  /*6690*/  FMUL R14, R18, UR4 ;  /* 0x00000004120e7c20 */ /* 0x000fe20008400000 */
[----:B------:R-:W-:Y:S02]  /*66a0*/  ISETP.NE.AND P2, PT, R2, 0x1, PT ;  /* 0x000000010200780c */ /* 0x000fe40003f45270 */
[-CC-:B------:R-:W-:Y:S02]  /*66b0*/  SHF.R.U64 R18, R6, R21.reuse, R22.reuse ;  /* 0x0000001506127219 */ /* 0x180fe40000001216 */
[----:B------:R-:W-:Y:S01]  /*66c0*/  SHF.R.U32.HI R21, RZ, R21, R22 ;  /* 0x00000015ff157219 */ /* 0x000fe20000011616 */
[----:B------:R-:W2:Y:S01]  /*66d0*/  F2I.U32.TRUNC.NTZ R14, R14 ;  /* 0x0000000e000e7305 */ /* 0x000ea2000020f000 */
[----:B------:R-:W3:Y:S01]  /*66e0*/  LDC.64 R4, c[0x0][0x8c8] ;  /* 0x00023200ff047b82 */ /* 0x000ee20000000a00 */
[----:B------:R-:W-:-:S05]  /*66f0*/  IADD3 R23, P0, RZ, -R18, RZ ;  /* 0x80000012ff177210 */ /* 0x000fca0007f1e0ff */
[----:B------:R-:W-:Y:S02]  /*6700*/  IMAD.X R21, RZ, RZ, ~R21, P0 ;  /* 0x000000ffff157224 */ /* 0x000fe400000e0e15 */
[----:B------:R-:W4:Y:S01]  /*6710*/  LDC R22, c[0x0][0x8c0] ;  /* 0x00023000ff167b82 */ /* 0x000f220000000800 */
[----:B--2---:R-:W-:-:S07]  /*6720*/  IMAD.MOV R15, RZ, RZ, -R14 ;  /* 0x000000ffff0f7224 */ /* 0x004fce00078e0a0e */
[----:B------:R-:W2:Y:S01]  /*6730*/  LDC R27, c[0x0][0x900] ;  /* 0x00024000ff1b7b82 */ /* 0x000ea20000000800 */
[----:B-1----:R-:W-:-:S07]  /*6740*/  @P2 IMAD R13, R7, R15, R20 ;  /* 0x0000000f070d2224 */ /* 0x002fce00078e0214 */
[----:B------:R-:W1:Y:S01]  /*6750*/  LDC.64 R14, c[0x0][0x8e8] ;  /* 0x00023a00ff0e7b82 */ /* 0x000e620000000a00 */
[----:B---3--:R-:W-:-:S04]  /*6760*/  IMAD R6, R21, R4, RZ ;  /* 0x0000000415067224 */ /* 0x008fc800078e02ff */
[C---:B------:R-:W-:Y:S02]  /*6770*/  IMAD R7, R23.reuse, R5, R6 ;  /* 0x0000000517077224 */ /* 0x040fe400078e0206 */
[----:B------:R-:W-:Y:S01]  /*6780*/  IMAD.WIDE.U32 R4, R23, R4, R16 ;  /* 0x0000000417047225 */ /* 0x000fe200078e0010 */
[----:B------:R-:W3:Y:S03]  /*6790*/  LDC R6, c[0x0][0x8b0] ;  /* 0x00022c00ff067b82 */ /* 0x000ee60000000800 */
[----:B------:R-:W-:-:S05]  /*67a0*/  IMAD.IADD R5, R5, 0x1, R7 ;  /* 0x0000000105057824 */ /* 0x000fca00078e0207 */
[-CC-:B----4-:R-:W-:Y:S01]  /*67b0*/  SHF.R.U64 R26, R4, R22.reuse, R5.reuse ;  /* 0x00000016041a7219 */ /* 0x190fe20000001205 */
[----:B------:R-:W4:Y:S01]  /*67c0*/  LDC R25, c[0x0][0x8f0] ;  /* 0x00023c00ff197b82 */ /* 0x000f220000000800 */
[----:B------:R-:W-:Y:S02]  /*67d0*/  SHF.R.U32.HI R5, RZ, R22, R5 ;  /* 0x00000016ff057219 */ /* 0x000fe40000011605 */
[----:B-1----:R-:W-:-:S05]  /*67e0*/  ISETP.NE.U32.AND P0, PT, R14, RZ, PT ;  /* 0x000000ff0e00720c */ /* 0x002fca0003f05070 */
[----:B------:R-:W1:Y:S01]  /*67f0*/  LDC R24, c[0x0][0x8e0] ;  /* 0x00023800ff187b82 */ /* 0x000e620000000800 */
[----:B------:R-:W-:Y:S02]  /*6800*/  ISETP.NE.AND.EX P0, PT, R15, RZ, PT, P0 ;  /* 0x000000ff0f00720c */ /* 0x000fe40003f05300 */
[----:B---3--:R-:W-:-:S05]  /*6810*/  SHF.R.U64 R23, R26, R6, R5 ;  /* 0x000000061a177219 */ /* 0x008fca0000001205 */
[----:B------:R-:W3:Y:S01]  /*6820*/  LDC R22, c[0x0][0x8b8] ;  /* 0x00022e00ff167b82 */ /* 0x000ee20000000800 */
[----:B------:R-:W-:-:S04]  /*6830*/  SHF.R.U32.HI R4, RZ, R6, R5 ;  /* 0x00000006ff047219 */ /* 0x000fc80000011605 */
[-CC-:B--2---:R-:W-:Y:S02]  /*6840*/  SHF.R.U64 R21, R23, R27.reuse, R4.reuse ;  /* 0x0000001b17157219 */ /* 0x184fe40000001204 */
[----:B------:R-:W-:Y:S01]  /*6850*/  SHF.R.U32.HI R27, RZ, R27, R4 ;  /* 0x0000001bff1b7219 */ /* 0x000fe20000011604 */
[----:B------:R-:W2:Y:S02]  /*6860*/  LDC R20, c[0x0][0x8a8] ;  /* 0x00022a00ff147b82 */ /* 0x000ea40000000800 */
[----:B------:R-:W-:Y:S02]  /*6870*/  IMAD.MOV.U32 R4, RZ, RZ, R21 ;  /* 0x000000ffff047224 */ /* 0x000fe400078e0015 */
[----:B------:R-:W-:Y:S01]  /*6880*/  IMAD.MOV.U32 R5, RZ, RZ, R27 ;  /* 0x000000ffff057224 */ /* 0x000fe200078e001b */
[----:B----4-:R-:W-:Y:S06]  /*6890*/  @!P0 BRA `(.L_x_141) ;  /* 0x0000000000288947 */ /* 0x010fec0003800000 */
[----:B------:R-:W4:Y:S02]  /*68a0*/  LDC R4, c[0x0][0x8f4] ;  /* 0x00023d00ff047b82 */ /* 0x000f240000000800 */
[----:B----4-:R-:W-:-:S05]  /*68b0*/  IADD3 R5, P0, R21, R4, RZ ;  /* 0x0000000415057210 */ /* 0x010fca0007f1e0ff */
[----:B------:R-:W-:-:S04]  /*68c0*/  IMAD.X R27, RZ, RZ, R27, P0 ;  /* 0x000000ffff1b7224 */ /* 0x000fc800000e061b */
[----:B------:R-:W-:-:S04]  /*68d0*/  IMAD.WIDE.U32 R6, R27, R14, RZ ;  /* 0x0000000e1b067225 */ /* 0x000fc800078e00ff */
[----:B------:R-:W-:-:S04]  /*68e0*/  IMAD.WIDE.U32 R6, P0, R5, R15, R6 ;  /* 0x0000000f05067225 */ /* 0x000fc80007800006 */
[----:B------:R-:W-:-:S04]  /*68f0*/  IMAD.WIDE.U32 R4, R5, R14, RZ ;  /* 0x0000000e05047225 */ /* 0x000fc800078e00ff */
[----:B------:R-:W-:Y:S01]  /*6900*/  IMAD.MOV.U32 R4, RZ, RZ, R7 ;  /* 0x000000ffff047224 */ /* 0x000fe200078e0007 */
[----:B------:R-:W-:Y:S01]  /*6910*/  IADD3 RZ, P1, R5, R6, RZ ;  /* 0x0000000605ff7210 */ /* 0x000fe20007f3e0ff */
[----:B------:R-:W-:-:S04]  /*6920*/  IMAD.X R5, RZ, RZ, RZ, P0 ;  /* 0x000000ffff057224 */ /* 0x000fc800000e06ff */
[----:B------:R-:W-:-:S08]  /*6930*/  IMAD.WIDE.U32.X R4, R27, R15, R4, P1 ;  /* 0x0000000f1b047225 */ /* 0x000fd000008e0404 */
.L_x_141:
[----:B------:R-:W-:Y:S02]  /*6940*/  SHF.R.U64 R25, R4, R25, R5 ;  /* 0x0000001904197219 */ /* 0x000fe40000001205 */
[----:B------:R-:W-:Y:S02]  /*6950*/  LOP3.LUT R4, R23, R12, RZ, 0xc0, !PT ;  /* 0x0000000c17047212 */ /* 0x000fe400078ec0ff */
[----:B------:R-:W-:Y:S01]  /*6960*/  LOP3.LUT R6, R26, R11, RZ, 0xc0, !PT ;  /* 0x0000000b1a067212 */ /* 0x000fe200078ec0ff */
[----:B------:R-:W-:Y:S02]  /*6970*/  IMAD.MOV R5, RZ, RZ, -R25 ;  /* 0x000000ffff057224 */ /* 0x000fe400078e0a19 */
[----:B------:R-:W-:Y:S02]  /*6980*/  IMAD R4, R9, R25, R4 ;  /* 0x0000001909047224 */ /* 0x000fe400078e0204 */
[----:B-1----:R-:W-:Y:S02]  /*6990*/  IMAD R21, R5, R24, R21 ;  /* 0x0000001805157224 */ /* 0x002fe400078e0215 */
[----:B---3--:R-:W-:-:S02]  /*69a0*/  IMAD R13, R4, R22, R13 ;  /* 0x00000016040d7224 */ /* 0x008fc400078e020d */
[----:B--2---:R-:W-:Y:S02]  /*69b0*/  IMAD R6, R21, R20, R6 ;  /* 0x0000001415067224 */ /* 0x004fe400078e0206 */
[----:B------:R-:W-:-:S03]  /*69c0*/  IMAD.MOV.U32 R4, RZ, RZ, 0x1 ;  /* 0x00000001ff047424 */ /* 0x000fc600078e00ff */
[----:B------:R-:W-:Y:S02]  /*69d0*/  SEL R20, R6, R13, !P2 ;  /* 0x0000000d06147207 */ /* 0x000fe40005000000 */
[----:B------:R-:W-:Y:S01]  /*69e0*/  SEL R21, R13, R6, !P2 ;  /* 0x000000060d157207 */ /* 0x000fe20005000000 */
[----:B------:R-:W-:-:S07]  /*69f0*/  IMAD.MOV.U32 R13, RZ, RZ, R18 ;  /* 0x000000ffff0d7224 */ /* 0x000fce00078e0012 */
.L_x_139:
[----:B------:R-:W-:-:S13]  /*6a00*/  LOP3.LUT P0, RZ, R4, 0xff, RZ, 0xc0, !PT ;  /* 0x000000ff04ff7812 */ /* 0x000fda000780c0ff */
[----:B------:R-:W-:Y:S05]  /*6a10*/  @P0 BRA `(.L_x_142) ;  /* 0xfffffff0005c0947 */ /* 0x000fea000383ffff */
.L_x_110:
[----:B------:R-:W-:-:S13]  /*6a20*/  ELECT P0, URZ, PT ;  /* 0x00000000003f782f */ /* 0x000fda0003800000 */
[----:B------:R-:W-:Y:S05]  /*6a30*/  @!P0 BRA `(.L_x_14) ;  /* 0x0000001000508947 */ /* 0x000fea0003800000 */
[----:B------:R-:W-:-:S04]  /*6a40*/  LOP3.LUT R19, R19, 0x2, RZ, 0xfc, !PT ;  /* 0x0000000213137812 */ /* 0x000fc800078efcff */
[----:B------:R-:W-:-:S13]  /*6a50*/  ISETP.NE.AND P1, PT, R19, 0x3, PT ;  /* 0x000000031300780c */ /* 0x000fda0003f25270 */
[----:B------:R-:W-:Y:S05]  /*6a60*/  @!P1 BRA `(.L_x_143) ;  /* 0x0000000000049947 */ /* 0x000fea0003800000 */
[----:B------:R-:W-:Y:S01]  /*6a70*/  BPT.TRAP 0x1 ;  /* 0x000000040000795c */ /* 0x000fe20000300000 */
.L_x_143:
[----:B--2--5:R-:W-:Y:S01]  /*6a80*/  IMAD.U32 R3, RZ, RZ, UR36 ;  /* 0x00000024ff037e24 */ /* 0x024fe2000f8e00ff */
[----:B------:R-:W-:Y:S02]  /*6a90*/  MOV R2, 0x400 ;  /* 0x0000040000027802 */ /* 0x000fe40000000f00 */
[----:B------:R-:W-:Y:S02]  /*6aa0*/  SHF.L.U32 R0, R8, 0x1f, RZ ;  /* 0x0000001f08007819 */ /* 0x000fe400000006ff */
[----:B------:R-:W-:-:S04]  /*6ab0*/  LEA R3, R3, R2, 0x18 ;  /* 0x0000000203037211 */ /* 0x000fc800078ec0ff */
[----:B------:R-:W2:Y:S02]  /*6ac0*/  SYNCS.PHASECHK.TRANS64.TRYWAIT P0, [R3+URZ+0x60], R0 ;  /* 0x00006000030075a7 */ /* 0x000ea4000800017f */
[----:B--2---:R-:W-:Y:S05]  /*6ad0*/  @!P0 BRA `(.L_x_144) ;  /* 0x0000001400288947 */ /* 0x004fea0003800000 */
.L_x_177:
[----:B------:R-:W-:Y:S05]  /*6ae0*/  @!P1 BRA `(.L_x_145) ;  /* 0x0000000000049947 */ /* 0x000fea0003800000 */
[----:B------:R-:W-:Y:S01]  /*6af0*/  BPT.TRAP 0x1 ;  /* 0x000000040000795c */ /* 0x000fe20000300000 */
.L_x_145:
[----:B------:R-:W5:Y:S02]  /*6b00*/  SYNCS.PHASECHK.TRANS64.TRYWAIT P0, [R3+URZ+0x68], R0 ;  /* 0x00006800030075a7 */ /* 0x000f64000800017f */
[----:B-----5:R-:W-:Y:S05]  /*6b10*/  @!P0 BRA `(.L_x_146) ;  /* 0x00000014002c8947 */ /* 0x020fea0003800000 */
.L_x_178:
[----:B------:R-:W-:Y:S05]  /*6b20*/  @!P1 BRA `(.L_x_147) ;  /* 0x0000000000049947 */ /* 0x000fea0003800000 */
[----:B------:R-:W-:Y:S01]  /*6b30*/  BPT.TRAP 0x1 ;  /* 0x000000040000795c */ /* 0x000fe20000300000 */
.L_x_147:
[----:B------:R-:W5:Y:S02]  /*6b40*/  SYNCS.PHASECHK.TRANS64.TRYWAIT P0, [R3+URZ+0x70], R0 ;  /* 0x00007000030075a7 */ /* 0x000f64000800017f */
[----:B-----5:R-:W-:Y:S05]  /*6b50*/  @!P0 BRA `(.L_x_148) ;  /* 0x0000001400308947 */ /* 0x020fea0003800000 */
.L_x_179:
[----:B------:R-:W-:Y:S05]  /*6b60*/  @!P1 BRA `(.L_x_149) ;  /* 0x0000000000049947 */ /* 0x000fea0003800000 */
[----:B------:R-:W-:Y:S01]  /*6b70*/  BPT.TRAP 0x1 ;  /* 0x000000040000795c */ /* 0x000fe20000300000 */
.L_x_149:
[----:B------:R-:W-:-:S07]  /*6b80*/  SHF.L.U32 R8, R8, 0x1f, RZ ;  /* 0x0000001f08087819 */ /* 0x000fce00000006ff */
.L_x_150:
[----:B------:R1:W1:Y:S02]  /*6b90*/  SYNCS.PHASECHK.TRANS64.TRYWAIT P0, [R3+URZ+0x78], R8 ;  /* 0x00007808030075a7 */ /* 0x000264000800017f */
[----:B-1----:R-:W-:Y:S05]  /*6ba0*/  @!P0 NANOSLEEP.SYNCS 0x989680 ;  /* 0x009896800000895d */ /* 0x002fea0003900000 */
[----:B------:R-:W1:Y:S02]  /*6bb0*/  @!P0 SYNCS.PHASECHK.TRANS64 P0, [R3+URZ+0x78], R8 ;  /* 0x00007808030085a7 */ /* 0x000e64000800007f */
[----:B-1----:R-:W-:Y:S05]  /*6bc0*/  @P0 BRA `(.L_x_14) ;  /* 0x0000000c00ec0947 */ /* 0x002fea0003800000 */
[----:B------:R-:W-:Y:S05]  /*6bd0*/  BRA `(.L_x_150) ;  /* 0xfffffffc00ec7947 */ /* 0x000fea000383ffff */
.L_x_105:
[----:B------:R-:W-:Y:S01]  /*6be0*/  LOP3.LUT P0, RZ, R8, 0xff, RZ, 0xc0, !PT ;  /* 0x000000ff08ff7812 */ /* 0x000fe2000780c0ff */
[----:B------:R-:W-:Y:S02]  /*6bf0*/  IMAD.MOV.U32 R10, RZ, RZ, 0x1 ;  /* 0x00000001ff0a7424 */ /* 0x000fe400078e00ff */
[----:B------:R-:W-:-:S10]  /*6c00*/  IMAD.MOV.U32 R9, RZ, RZ, RZ ;  /* 0x000000ffff097224 */ /* 0x000fd400078e00ff */
[----:B------:R-:W-:Y:S05]  /*6c10*/  @!P0 BRA `(.L_x_151) ;  /* 0x0000000c00248947 */ /* 0x000fea0003800000 */
[----:B------:R-:W2:Y:S01]  /*6c20*/  LDC R0, c[0x0][0x28c] ;  /* 0x0000a300ff007b82 */ /* 0x000ea20000000800 */
[----:B------:R-:W-:Y:S01]  /*6c30*/  ULDC UR7, c[0x0][0x900] ;  /* 0x0002400000077ab9 */ /* 0x000fe20000000800 */
[----:B------:R-:W-:Y:S01]  /*6c40*/  UMOV UR8, 0xffffffff ;  /* 0xffffffff00087882 */ /* 0x000fe20000000000 */
[----:B------:R-:W-:Y:S01]  /*6c50*/  BSSY B0, `(.L_x_151) ;  /* 0x00000c5000007945 */ /* 0x000fe20003800000 */
[----:B-1----:R-:W-:Y:S01]  /*6c60*/  USHF.L.U32 UR4, UR36, 0x5, URZ ;  /* 0x0000000524047899 */ /* 0x002fe2000800063f */
[----:B------:R-:W-:Y:S01]  /*6c70*/  LOP3.LUT R11, R22, 0x2, RZ, 0xfc, !PT ;  /* 0x00000002160b7812 */ /* 0x000fe200078efcff */
[----:B------:R-:W-:Y:S01]  /*6c80*/  USHF.L.U32 UR5, UR36, 0xb, URZ ;  /* 0x0000000b24057899 */ /* 0x000fe2000800063f */
[----:B------:R-:W-:Y:S01]  /*6c90*/  IMAD.MOV.U32 R10, RZ, RZ, 0x1 ;  /* 0x00000001ff0a7424 */ /* 0x000fe200078e00ff */
[----:B------:R-:W-:Y:S01]  /*6ca0*/  USHF.L.U32 UR8, UR8, UR7, URZ ;  /* 0x0000000708087299 */ /* 0x000fe2000800063f */
[----:B------:R-:W-:Y:S01]  /*6cb0*/  IMAD.MOV.U32 R9, RZ, RZ, RZ ;  /* 0x000000ffff097224 */ /* 0x000fe200078e00ff */
[----:B------:R-:W-:Y:S01]  /*6cc0*/  ULDC UR6, c[0x0][0x8a8] ;  /* 0x00022a0000067ab9 */ /* 0x000fe20000000800 */
[----:B------:R-:W-:Y:S01]  /*6cd0*/  UMOV UR9, 0x1 ;  /* 0x0000000100097882 */ /* 0x000fe20000000000 */
[----:B------:R-:W-:-:S02]  /*6ce0*/  ULOP3.LUT UR4, UR4, 0x20, URZ, 0xc0, !UPT ;  /* 0x0000002004047892 */ /* 0x000fc4000f8ec03f */
[----:B------:R-:W-:Y:S02]  /*6cf0*/  ULOP3.LUT UR5, UR5, 0x800, URZ, 0xc0, !UPT ;  /* 0x0000080005057892 */ /* 0x000fe4000f8ec03f */
[----:B------:R-:W-:Y:S02]  /*6d00*/  UIADD3 UR17, UR6, -0x1, URZ ;  /* 0xffffffff06117890 */ /* 0x000fe4000fffe03f */
[----:B------:R-:W-:Y:S02]  /*6d10*/  USHF.L.U32 UR19, UR9, UR7, URZ ;  /* 0x0000000709137299 */ /* 0x000fe4000800063f */
[----:B------:R-:W-:Y:S01]  /*6d20*/  ULOP3.LUT UR18, URZ, UR8, URZ, 0x33, !UPT ;  /* 0x000000083f127292 */ /* 0x000fe2000f8e333f */
[----:B------:R-:W-:Y:S01]  /*6d30*/  ULDC.64 UR22, c[0x0][0x198] ;  /* 0x0000660000167ab9 */ /* 0x000fe20000000a00 */
[----:B--2---:R-:W-:-:S05]  /*6d40*/  VIADD R0, R0, 0x3f ;  /* 0x0000003f00007836 */ /* 0x004fca0000000000 */
[----:B------:R-:W-:-:S04]  /*6d50*/  SHF.R.S32.HI R3, RZ, 0x1f, R0 ;  /* 0x0000001fff037819 */ /* 0x000fc80000011400 */
[----:B------:R-:W-:Y:S01]  /*6d60*/  LEA.HI R3, R3, R0, RZ, 0x6 ;  /* 0x0000000003037211 */ /* 0x000fe200078f30ff */
[----:B------:R-:W-:-:S03]  /*6d70*/  IMAD.MOV.U32 R0, RZ, RZ, 0x1 ;  /* 0x00000001ff007424 */ /* 0x000fc600078e00ff */
[--C-:B------:R-:W-:Y:S02]  /*6d80*/  SHF.R.S32.HI R8, RZ, 0x6, R3.reuse ;  /* 0x00000006ff087819 */ /* 0x100fe40000011403 */
[----:B------:R-:W-:-:S03]  /*6d90*/  PRMT R3, R0, 0x7610, R3 ;  /* 0x0000761000037816 */ /* 0x000fc60000000003 */
[----:B------:R-:W-:-:S07]  /*6da0*/  VIADD R0, R8, 0x1 ;  /* 0x0000000108007836 */ /* 0x000fce0000000000 */
.L_x_162:
[----:B------:R-:W-:-:S03]  /*6db0*/  UMOV UR6, 0xffffffff ;  /* 0xffffffff00067882 */ /* 0x000fc60000000000 */
[----:B------:R-:W-:Y:S05]  /*6dc0*/  BRA.DIV UR6, `(.L_x_152) ;  /* 0x0000001206a87947 */ /* 0x000fea000b800000 */
[----:B------:R-:W-:-:S13]  /*6dd0*/  ELECT P6, URZ, PT ;  /* 0x00000000003f782f */ /* 0x000fda00038c0000 */
.L_x_182:
[----:B------:R-:W1:Y:S01]  /*6de0*/  LDC R4, c[0x0][0x28c] ;  /* 0x0000a300ff047b82 */ /* 0x000e620000000800 */
[----:B------:R-:W-:Y:S01]  /*6df0*/  BSSY B1, `(.L_x_153) ;  /* 0x0000038000017945 */ /* 0x000fe20003800000 */
[----:B-1----:R-:W-:-:S13]  /*6e00*/  ISETP.LT.OR P6, PT, R4, 0x1, !P6 ;  /* 0x000000010400780c */ /* 0x002fda00077c1670 */
[----:B------:R-:W-:Y:S05]  /*6e10*/  @P6 BRA `(.L_x_154) ;  /* 0x0000000000d46947 */ /* 0x000fea0003800000 */
[----:B------:R-:W-:Y:S01]  /*6e20*/  LEA R20, R20, UR4, 0x6 ;  /* 0x0000000414147c11 */ /* 0x000fe2000f8e30ff */
[----:B------:R-:W-:Y:S02]  /*6e30*/  IMAD.SHL.U32 R21, R21, 0x100, RZ ;  /* 0x0000010015157824 */ /* 0x000fe400078e00ff */
[----:B------:R-:W-:Y:S02]  /*6e40*/  IMAD.MOV.U32 R19, RZ, RZ, RZ ;  /* 0x000000ffff137224 */ /* 0x000fe400078e00ff */
[----:B------:R-:W-:Y:S02]  /*6e50*/  IMAD.MOV.U32 R4, RZ, RZ, R0 ;  /* 0x000000ffff047224 */ /* 0x000fe400078e0000 */
[----:B------:R-:W-:Y:S02]  /*6e60*/  IMAD.MOV.U32 R5, RZ, RZ, R10 ;  /* 0x000000ffff057224 */ /* 0x000fe400078e000a */
[----:B------:R-:W-:-:S07]  /*6e70*/  IMAD.MOV.U32 R6, RZ, RZ, R9 ;  /* 0x000000ffff067224 */ /* 0x000fce00078e0009 */
.L_x_157:
[----:B------:R-:W1:Y:S01]  /*6e80*/  S2R R12, SR_CgaCtaId ;  /* 0x00000000000c7919 */ /* 0x000e620000008800 */
[----:B------:R-:W-:Y:S02]  /*6e90*/  MOV R7, 0x400 ;  /* 0x0000040000077802 */ /* 0x000fe40000000f00 */
[----:B------:R-:W-:Y:S02]  /*6ea0*/  LOP3.LUT P1, RZ, R18, 0x7f, RZ, 0xc0, !PT ;  /* 0x0000007f12ff7812 */ /* 0x000fe4000782c0ff */
[----:B-1----:R-:W-:Y:S02]  /*6eb0*/  LEA R15, R12, R7, 0x18 ;  /* 0x000000070c0f7211 */ /* 0x002fe400078ec0ff */
[----:B------:R-:W-:-:S09]  /*6ec0*/  SHF.L.U32 R7, R5, 0x1f, RZ ;  /* 0x0000001f05077819 */ /* 0x000fd200000006ff */
[----:B------:R-:W1:Y:S01]  /*6ed0*/  @!P1 LDC R12, c[0x0][0x500] ;  /* 0x00014000ff0c9b82 */ /* 0x000e620000000800 */
[----:B------:R-:W-:-:S04]  /*6ee0*/  IMAD R14, R6, 0x8, R15 ;  /* 0x00000008060e7824 */ /* 0x000fc800078e020f */
[----:B------:R-:W2:Y:S02]  /*6ef0*/  SYNCS.PHASECHK.TRANS64.TRYWAIT P0, [R14+URZ+0x20], R7 ;  /* 0x000020070e0075a7 */ /* 0x000ea4000800017f */
[----:B--2---:R-:W-:Y:S05]  /*6f00*/  @!P0 BRA `(.L_x_155) ;  /* 0x0000001000788947 */ /* 0x004fea0003800000 */
.L_x_183:
[----:B--2---:R-:W-:Y:S01]  /*6f10*/  PRMT R7, R11, 0x9910, RZ ;  /* 0x000099100b077816 */ /* 0x004fe200000000ff */
[----:B-1----:R1:W-:Y:S03]  /*6f20*/  @!P1 SYNCS.ARRIVE.TRANS64 RZ, [R14+URZ], R12 ;  /* 0x0000000c0eff99a7 */ /* 0x0023e6000800003f */
[----:B------:R-:W-:-:S13]  /*6f30*/  ISETP.NE.AND P0, PT, R7, 0x2, PT ;  /* 0x000000020700780c */ /* 0x000fda0003f05270 */
[----:B-1----:R-:W-:Y:S05]  /*6f40*/  @P0 BRA `(.L_x_156) ;  /* 0x0000000000040947 */ /* 0x002fea0003800000 */
[----:B------:R-:W-:Y:S01]  /*6f50*/  BPT.TRAP 0x1 ;  /* 0x000000040000795c */ /* 0x000fe20000300000 */
.L_x_156:
[C---:B------:R-:W-:Y:S01]  /*6f60*/  LEA R7, R6.reuse, UR5, 0xc ;  /* 0x0000000506077c11 */ /* 0x040fe2000f8e60ff */
[--C-:B------:R-:W-:Y:S01]  /*6f70*/  IMAD R12, R6, 0x8000, R15.reuse ;  /* 0x00008000060c7824 */ /* 0x100fe200078e020f */
[----:B------:R-:W-:Y:S01]  /*6f80*/  R2UR UR9, R14 ;  /* 0x000000000e0972ca */ /* 0x000fe200000e0000 */
[----:B------:R-:W-:Y:S01]  /*6f90*/  VIADD R4, R4, 0xffffffff ;  /* 0xffffffff04047836 */ /* 0x000fe20000000000 */
[----:B------:R-:W-:Y:S01]  /*6fa0*/  UIADD3 UR6, UP0, UR22, 0xf0, URZ ;  /* 0x000000f016067890 */ /* 0x000fe2000ff1e03f */
[----:B------:R-:W-:Y:S01]  /*6fb0*/  IMAD R7, R7, 0x2, R15 ;  /* 0x0000000207077824 */ /* 0x000fe200078e020f */
[----:B------:R-:W-:Y:S01]  /*6fc0*/  R2UR UR7, R12 ;  /* 0x000000000c0772ca */ /* 0x000fe200000e0000 */
[----:B------:R-:W-:Y:S01]  /*6fd0*/  UIADD3 UR24, UP1, UR22, 0x1f0, URZ ;  /* 0x000001f016187890 */ /* 0x000fe2000ff3e03f */
[----:B------:R-:W-:Y:S01]  /*6fe0*/  R2UR UR11, R21 ;  /* 0x00000000150b72ca */ /* 0x000fe200000e0000 */
[----:B------:R-:W-:Y:S01]  /*6ff0*/  VIADD R6, R6, 0x1 ;  /* 0x0000000106067836 */ /* 0x000fe20000000000 */
[----:B------:R-:W-:Y:S01]  /*7000*/  R2UR UR8, R7 ;  /* 0x00000000070872ca */ /* 0x000fe200000e0000 */
[----:B------:R-:W-:Y:S01]  /*7010*/  UIADD3.X UR25, URZ, UR23, URZ, UP1, !UPT ;  /* 0x000000173f197290 */ /* 0x000fe20008ffe43f */
[----:B------:R-:W-:Y:S01]  /*7020*/  R2UR UR10, R19 ;  /* 0x00000000130a72ca */ /* 0x000fe200000e0000 */
[----:B------:R-:W-:Y:S01]  /*7030*/  UMOV UR14, 0x0 ;  /* 0x00000000000e7882 */ /* 0x000fe20000000000 */
[----:B------:R-:W-:Y:S01]  /*7040*/  R2UR UR12, R13 ;  /* 0x000000000d0c72ca */ /* 0x000fe200000e0000 */
[----:B------:R-:W-:Y:S01]  /*7050*/  UMOV UR15, 0x10000000 ;  /* 0x10000000000f7882 */ /* 0x000fe20000000000 */
[----:B------:R-:W-:Y:S01]  /*7060*/  R2UR UR20, R20 ;  /* 0x00000000141472ca */ /* 0x000fe200000e0000 */
[----:B------:R-:W-:Y:S01]  /*7070*/  UMOV UR21, 0x30000 ;  /* 0x0003000000157882 */ /* 0x000fe20000000000 */
[----:B------:R-:W-:Y:S01]  /*7080*/  ISETP.GT.AND P1, PT, R4, 0x1, PT ;  /* 0x000000010400780c */ /* 0x000fe20003f24270 */
[----:B------:R-:W-:Y:S01]  /*7090*/  UIADD3 UR13, UR7, 0x8400, URZ ;  /* 0x00008400070d7890 */ /* 0x000fe2000fffe03f */
[----:B------:R-:W-:Y:S01]  /*70a0*/  ISETP.NE.AND P0, PT, R6, 0x4, PT ;  /* 0x000000040600780c */ /* 0x000fe20003f05270 */
[----:B------:R-:W-:Y:S01]  /*70b0*/  UIADD3.X UR7, URZ, UR23, URZ, UP0, !UPT ;  /* 0x000000173f077290 */ /* 0x000fe200087fe43f */
[----:B------:R-:W-:Y:S01]  /*70c0*/  VIADD R19, R19, 0x40 ;  /* 0x0000004013137836 */ /* 0x000fe20000000000 */
[----:B------:R-:W-:Y:S01]  /*70d0*/  UIADD3 UR16, UR8, 0x28400, URZ ;  /* 0x0002840008107890 */ /* 0x000fe2000fffe03f */
[----:B------:R-:W-:-:S02]  /*70e0*/  SEL R12, RZ, 0x1, P0 ;  /* 0x00000001ff0c7807 */ /* 0x000fc40000000000 */
[----:B------:R-:W-:Y:S01]  /*70f0*/  UMOV UR8, UR13 ;  /* 0x0000000d00087c82 */ /* 0x000fe20008000000 */
[----:B------:R-:W-:Y:S02]  /*7100*/  SEL R6, R6, RZ, P0 ;  /* 0x000000ff06067207 */ /* 0x000fe40000000000 */
[----:B------:R-:W-:Y:S01]  /*7110*/  LOP3.LUT R5, R5, R12, RZ, 0x3c, !PT ;  /* 0x0000000c05057212 */ /* 0x000fe200078e3cff */
[----:B------:R1:W-:Y:S02]  /*7120*/  UTMALDG.3D [UR8], [UR6], desc[UR14] ;  /* 0x00000e08060075b4 */ /* 0x0003e40008011000 */
[----:B-1----:R-:W-:Y:S01]  /*7130*/  UMOV UR8, UR16 ;  /* 0x0000001000087c82 */ /* 0x002fe20008000000 */
[----:B------:R-:W-:Y:S02]  /*7140*/  UMOV UR11, UR20 ;  /* 0x00000014000b7c82 */ /* 0x000fe40008000000 */
[----:B------:R1:W-:Y:S02]  /*7150*/  UTMALDG.3D.MULTICAST [UR8], [UR24], UR21, desc[UR14] ;  /* 0x00000e08180073b4 */ /* 0x0003e40008011815 */
[----:B-1----:R-:W-:Y:S05]  /*7160*/  @P1 BRA `(.L_x_157) ;  /* 0xfffffffc00441947 */ /* 0x002fea000383ffff */
.L_x_154:
[----:B------:R-:W-:Y:S05]  /*7170*/  BSYNC B1 ;  /* 0x0000000000017941 */ /* 0x000fea0003800000 */
.L_x_153:
[----:B------:R-:W-:Y:S01]  /*7180*/  LOP3.LUT P1, RZ, R3, 0xff, RZ, 0xc0, !PT ;  /* 0x000000ff03ff7812 */ /* 0x000fe2000782c0ff */
[----:B------:R-:W-:Y:S01]  /*7190*/  IMAD.IADD R9, R8, 0x1, R9 ;  /* 0x0000000108097824 */ /* 0x000fe200078e0209 */
[----:B------:R-:W-:Y:S01]  /*71a0*/  IADD3 R16, P2, R16, UR38, RZ ;  /* 0x0000002610107c10 */ /* 0x000fe2000ff5e0ff */
[----:B------:R-:W-:Y:S01]  /*71b0*/  ULDC.64 UR6, c[0x0][0x8f8] ;  /* 0x00023e0000067ab9 */ /* 0x000fe20000000a00 */
[----:B------:R-:W-:Y:S01]  /*71c0*/  BSSY B1, `(.L_x_158) ;  /* 0x000006b000017945 */ /* 0x000fe20003800000 */
[----:B------:R-:W-:Y:S01]  /*71d0*/  IMAD.MOV.U32 R21, RZ, RZ, -0x1 ;  /* 0xffffffffff157424 */ /* 0x000fe200078e00ff */
[----:B------:R-:W-:Y:S01]  /*71e0*/  SHF.R.U32.HI R3, RZ, 0x2, R9 ;  /* 0x00000002ff037819 */ /* 0x000fe20000011609 */
[----:B------:R-:W-:Y:S01]  /*71f0*/  IMAD.MOV.U32 R20, RZ, RZ, -0x1 ;  /* 0xffffffffff147424 */ /* 0x000fe200078e00ff */
[----:B------:R-:W-:Y:S01]  /*7200*/  ISETP.GT.U32.AND P0, PT, R9, 0x3, PT ;  /* 0x000000030900780c */ /* 0x000fe20003f04070 */
[----:B------:R-:W-:Y:S01]  /*7210*/  IMAD.MOV.U32 R13, RZ, RZ, -0x1 ;  /* 0xffffffffff0d7424 */ /* 0x000fe200078e00ff */
[----:B------:R-:W-:-:S02]  /*7220*/  LOP3.LUT R3, R3, 0x1, RZ, 0xc0, !PT ;  /* 0x0000000103037812 */ /* 0x000fc400078ec0ff */
[----:B------:R-:W-:Y:S01]  /*7230*/  ISETP.LT.U32.AND P0, PT, R8, 0x4, P0 ;  /* 0x000000040800780c */ /* 0x000fe20000701070 */
[----:B------:R-:W1:Y:S01]  /*7240*/  @P1 S2R R5, SR_CgaCtaId ;  /* 0x0000000000051919 */ /* 0x000e620000008800 */
[----:B------:R-:W-:Y:S02]  /*7250*/  @P1 MOV R4, 0x400 ;  /* 0x0000040000041802 */ /* 0x000fe40000000f00 */
[----:B------:R-:W-:Y:S02]  /*7260*/  IADD3.X R17, R17, UR37, RZ, P2, !PT ;  /* 0x0000002511117c10 */ /* 0x000fe400097fe4ff */
[----:B------:R-:W-:Y:S02]  /*7270*/  ISETP.GE.U32.AND P2, PT, R16, UR6, PT ;  /* 0x0000000610007c0c */ /* 0x000fe4000bf46070 */
[----:B------:R-:W-:Y:S02]  /*7280*/  LOP3.LUT R9, R9, 0x3, RZ, 0xc0, !PT ;  /* 0x0000000309097812 */ /* 0x000fe400078ec0ff */
[----:B-1----:R-:W-:-:S04]  /*7290*/  @P1 LEA R4, R5, R4, 0x18 ;  /* 0x0000000405041211 */ /* 0x002fc800078ec0ff */
[----:B------:R1:W-:Y:S01]  /*72a0*/  @P1 SYNCS.ARRIVE.TRANS64.A1T0 RZ, [R4+URZ+0x88], RZ ;  /* 0x000088ff04ff19a7 */ /* 0x0003e2000810003f */
[----:B------:R-:W-:Y:S02]  /*72b0*/  ISETP.NE.U32.AND P1, PT, R3, 0x1, PT ;  /* 0x000000010300780c */ /* 0x000fe40003f25070 */
[----:B------:R-:W-:Y:S02]  /*72c0*/  SEL R3, RZ, 0x1, !P0 ;  /* 0x00000001ff037807 */ /* 0x000fe40004000000 */
[----:B------:R-:W-:Y:S02]  /*72d0*/  ISETP.GE.U32.AND.EX P0, PT, R17, UR7, PT, P2 ;  /* 0x0000000711007c0c */ /* 0x000fe4000bf06120 */
[----:B------:R-:W-:-:S04]  /*72e0*/  ISETP.GT.U32.AND P1, PT, R8, 0x3, !P1 ;  /* 0x000000030800780c */ /* 0x000fc80004f24070 */
[----:B-1----:R-:W-:-:S04]  /*72f0*/  SEL R4, RZ, 0x1, !P1 ;  /* 0x00000001ff047807 */ /* 0x002fc80004800000 */
[--C-:B------:R-:W-:Y:S02]  /*7300*/  LOP3.LUT R10, R4, R10, R3.reuse, 0x96, !PT ;  /* 0x0000000a040a7212 */ /* 0x100fe400078e9603 */
[----:B------:R-:W-:Y:S02]  /*7310*/  PRMT R4, RZ, 0x7610, R4 ;  /* 0x00007610ff047816 */ /* 0x000fe40000000004 */
[----:B------:R-:W-:Y:S01]  /*7320*/  PRMT R3, RZ, 0x7610, R3 ;  /* 0x00007610ff037816 */ /* 0x000fe20000000003 */
[----:B------:R-:W-:Y:S06]  /*7330*/  @P0 BRA `(.L_x_159) ;  /* 0x00000004004c0947 */ /* 0x000fec0003800000 */
[----:B------:R-:W1:Y:S01]  /*7340*/  S2R R14, SR_CTAID.X ;  /* 0x00000000000e7919 */ /* 0x000e620000002500 */
[----:B------:R-:W-:Y:S01]  /*7350*/  ULDC.64 UR6, c[0x0][0x8d0] ;  /* 0x0002340000067ab9 */ /* 0x000fe20000000a00 */
[----:B------:R-:W2:Y:S01]  /*7360*/  LDC R15, c[0x0][0x144] ;  /* 0x00005100ff0f7b82 */ /* 0x000ea20000000800 */
[----:B------:R-:W-:Y:S01]  /*7370*/  ISETP.NE.U32.AND P0, PT, RZ, UR6, PT ;  /* 0x00000006ff007c0c */ /* 0x000fe2000bf05070 */
[----:B------:R-:W3:Y:S01]  /*7380*/  S2R R12, SR_CTAID.Y ;  /* 0x00000000000c7919 */ /* 0x000ee20000002600 */
[----:B------:R-:W-:Y:S01]  /*7390*/  ULDC UR8, c[0x0][0x150] ;  /* 0x0000540000087ab9 */ /* 0x000fe20000000800 */
[----:B------:R-:W-:Y:S01]  /*73a0*/  ULDC UR9, c[0x0][0x8d8] ;  /* 0x0002360000097ab9 */ /* 0x000fe20000000800 */
[----:B------:R-:W-:Y:S01]  /*73b0*/  ISETP.NE.AND.EX P0, PT, RZ, UR7, PT, P0 ;  /* 0x00000007ff007c0c */ /* 0x000fe2000bf05300 */
[----:B------:R-:W-:Y:S01]  /*73c0*/  IMAD.MOV.U32 R4, RZ, RZ, R16 ;  /* 0x000000ffff047224 */ /* 0x000fe200078e0010 */
[----:B-1----:R-:W-:-:S05]  /*73d0*/  I2FP.F32.U32 R5, R14 ;  /* 0x0000000e00057245 */ /* 0x002fca0000201000 */
[----:B------:R-:W-:Y:S01]  /*73e0*/  FMUL R19, R5, UR8 ;  /* 0x0000000805137c20 */ /* 0x000fe20008400000 */
[----:B------:R-:W-:-:S05]  /*73f0*/  IMAD.MOV.U32 R5, RZ, RZ, R17 ;  /* 0x000000ffff057224 */ /* 0x000fca00078e0011 */
[----:B---3--:R-:W-:Y:S05]  /*7400*/  @!P0 BRA `(.L_x_160) ;  /* 0x0000000000288947 */ /* 0x008fea0003800000 */
[----:B------:R-:W-:Y:S02]  /*7410*/  ULDC UR8, c[0x0][0x8dc] ;  /* 0x0002370000087ab9 */ /* 0x000fe40000000800 */
[----:B------:R-:W-:-:S05]  /*7420*/  IADD3 R5, P0, R16, UR8, RZ ;  /* 0x0000000810057c10 */ /* 0x000fca000ff1e0ff */
[----:B------:R-:W-:-:S04]  /*7430*/  IMAD.X R13, RZ, RZ, R17, P0 ;  /* 0x000000ffff0d7224 */ /* 0x000fc800000e0611 */
[----:B------:R-:W-:-:S04]  /*7440*/  IMAD.WIDE.U32 R6, R13, UR6, RZ ;  /* 0x000000060d067c25 */ /* 0x000fc8000f8e00ff */
[----:B------:R-:W-:-:S04]  /*7450*/  IMAD.WIDE.U32 R6, P0, R5, UR7, R6 ;  /* 0x0000000705067c25 */ /* 0x000fc8000f800006 */
[----:B------:R-:W-:-:S04]  /*7460*/  IMAD.WIDE.U32 R4, R5, UR6, RZ ;  /* 0x0000000605047c25 */ /* 0x000fc8000f8e00ff */
[----:B------:R-:W-:Y:S01]  /*7470*/  IMAD.MOV.U32 R4, RZ, RZ, R7 ;  /* 0x000000ffff047224 */ /* 0x000fe200078e0007 */
[----:B------:R-:W-:Y:S01]  /*7480*/  IADD3 RZ, P1, R5, R6, RZ ;  /* 0x0000000605ff7210 */ /* 0x000fe20007f3e0ff */
[----:B------:R-:W-:-:S04]  /*7490*/  IMAD.X R5, RZ, RZ, RZ, P0 ;  /* 0x000000ffff057224 */ /* 0x000fc800000e06ff */
[----:B------:R-:W-:-:S08]  /*74a0*/  IMAD.WIDE.U32.X R4, R13, UR7, R4, P1 ;  /* 0x000000070d047c25 */ /* 0x000fd000088e0404 */
.L_x_160:
[--C-:B------:R-:W-:Y:S01]  /*74b0*/  SHF.R.U64 R13, R4, UR9, R5.reuse ;  /* 0x00000009040d7c19 */ /* 0x100fe20008001205 */
[----:B------:R-:W1:Y:S01]  /*74c0*/  F2I.U32.TRUNC.NTZ R19, R19 ;  /* 0x0000001300137305 */ /* 0x000e62000020f000 */
[----:B------:R-:W-:Y:S01]  /*74d0*/  SHF.R.U32.HI R4, RZ, UR9, R5 ;  /* 0x00000009ff047c19 */ /* 0x000fe20008011605 */
[----:B------:R-:W-:Y:S01]  /*74e0*/  ULDC.64 UR6, c[0x0][0x8c8] ;  /* 0x0002320000067ab9 */ /* 0x000fe20000000a00 */
[----:B------:R-:W-:Y:S01]  /*74f0*/  IADD3 R7, P0, RZ, -R13, RZ ;  /* 0x8000000dff077210 */ /* 0x000fe20007f1e0ff */
[----:B------:R-:W-:Y:S01]  /*7500*/  ULDC.64 UR8, c[0x0][0x8e8] ;  /* 0x00023a0000087ab9 */ /* 0x000fe20000000a00 */
[----:B------:R-:W3:Y:S03]  /*7510*/  LDC R21, c[0x0][0x148] ;  /* 0x00005200ff157b82 */ /* 0x000ee60000000800 */
[----:B------:R-:W-:Y:S01]  /*7520*/  IMAD.X R4, RZ, RZ, ~R4, P0 ;  /* 0x000000ffff047224 */ /* 0x000fe200000e0e04 */
[----:B------:R-:W-:-:S03]  /*7530*/  ISETP.NE.U32.AND P0, PT, RZ, UR8, PT ;  /* 0x00000008ff007c0c */ /* 0x000fc6000bf05070 */
[----:B------:R-:W-:Y:S01]  /*7540*/  IMAD R6, R4, UR6, RZ ;  /* 0x0000000604067c24 */ /* 0x000fe2000f8e02ff */
[----:B------:R-:W-:Y:S01]  /*7550*/  ISETP.NE.AND.EX P0, PT, RZ, UR9, PT, P0 ;  /* 0x00000009ff007c0c */ /* 0x000fe2000bf05300 */
[----:B------:R-:W-:Y:S01]  /*7560*/  IMAD.WIDE.U32 R4, R7, UR6, R16 ;  /* 0x0000000607047c25 */ /* 0x000fe2000f8e0010 */
[----:B------:R-:W-:-:S03]  /*7570*/  ULDC UR6, c[0x0][0x8c0] ;  /* 0x0002300000067ab9 */ /* 0x000fc60000000800 */
[----:B------:R-:W-:Y:S01]  /*7580*/  IMAD R7, R7, UR7, R6 ;  /* 0x0000000707077c24 */ /* 0x000fe2000f8e0206 */
[----:B------:R-:W-:Y:S01]  /*7590*/  ULDC UR7, c[0x0][0x154] ;  /* 0x0000550000077ab9 */ /* 0x000fe20000000800 */
[----:B-1----:R-:W-:Y:S02]  /*75a0*/  IMAD.MOV R6, RZ, RZ, -R19 ;  /* 0x000000ffff067224 */ /* 0x002fe400078e0a13 */
[----:B------:R-:W-:Y:S02]  /*75b0*/  IMAD.IADD R5, R5, 0x1, R7 ;  /* 0x0000000105057824 */ /* 0x000fe400078e0207 */
[----:B--2---:R-:W-:Y:S01]  /*75c0*/  IMAD R14, R15, R6, R14 ;  /* 0x000000060f0e7224 */ /* 0x004fe200078e020e */
[----:B------:R-:W-:Y:S02]  /*75d0*/  I2FP.F32.U32 R6, R12 ;  /* 0x0000000c00067245 */ /* 0x000fe40000201000 */
[--C-:B------:R-:W-:Y:S02]  /*75e0*/  SHF.R.U64 R15, R4, UR6, R5.reuse ;  /* 0x00000006040f7c19 */ /* 0x100fe40008001205 */
[----:B------:R-:W-:Y:S01]  /*75f0*/  SHF.R.U32.HI R4, RZ, UR6, R5 ;  /* 0x00000006ff047c19 */ /* 0x000fe20008011605 */
[----:B------:R-:W-:Y:S01]  /*7600*/  FMUL R6, R6, UR7 ;  /* 0x0000000706067c20 */ /* 0x000fe20008400000 */
[----:B------:R-:W-:-:S02]  /*7610*/  ULDC UR6, c[0x0][0x8b0] ;  /* 0x00022c0000067ab9 */ /* 0x000fc40000000800 */
[--C-:B------:R-:W-:Y:S01]  /*7620*/  SHF.R.U64 R20, R15, UR6, R4.reuse ;  /* 0x000000060f147c19 */ /* 0x100fe20008001204 */
[----:B------:R1:W2:Y:S01]  /*7630*/  F2I.U32.TRUNC.NTZ R24, R6 ;  /* 0x0000000600187305 */ /* 0x0002a2000020f000 */
[----:B------:R-:W-:Y:S01]  /*7640*/  SHF.R.U32.HI R5, RZ, UR6, R4 ;  /* 0x00000006ff057c19 */ /* 0x000fe20008011604 */
[----:B------:R-:W-:-:S03]  /*7650*/  ULDC UR6, c[0x0][0x900] ;  /* 0x0002400000067ab9 */ /* 0x000fc60000000800 */
[--C-:B------:R-:W-:Y:S02]  /*7660*/  SHF.R.U64 R19, R20, UR6, R5.reuse ;  /* 0x0000000614137c19 */ /* 0x100fe40008001205 */
[----:B------:R-:W-:-:S03]  /*7670*/  SHF.R.U32.HI R23, RZ, UR6, R5 ;  /* 0x00000006ff177c19 */ /* 0x000fc60008011605 */
[----:B------:R-:W-:Y:S02]  /*7680*/  IMAD.MOV.U32 R4, RZ, RZ, R19 ;  /* 0x000000ffff047224 */ /* 0x000fe400078e0013 */
[----:B------:R-:W-:Y:S01]  /*7690*/  IMAD.MOV.U32 R5, RZ, RZ, R23 ;  /* 0x000000ffff057224 */ /* 0x000fe200078e0017 */
[----:B-1----:R-:W-:Y:S06]  /*76a0*/  @!P0 BRA `(.L_x_161) ;  /* 0x0000000000288947 */ /* 0x002fec0003800000 */
        /* <DEDUP_REMOVED lines=10> */
.L_x_161:
[----:B------:R-:W-:Y:S01]  /*7750*/  ISETP.NE.AND P0, PT, R2, 0x1, PT ;  /* 0x000000010200780c */ /* 0x000fe20003f05270 */
[----:B------:R-:W-:Y:S01]  /*7760*/  ULDC UR6, c[0x0][0x8f0] ;  /* 0x00023c0000067ab9 */ /* 0x000fe20000000800 */
[----:B------:R-:W-:Y:S01]  /*7770*/  LOP3.LUT R20, R20, UR18, RZ, 0xc0, !PT ;  /* 0x0000001214147c12 */ /* 0x000fe2000f8ec0ff */
[----:B--2---:R-:W-:Y:S01]  /*7780*/  IMAD.MOV R24, RZ, RZ, -R24 ;  /* 0x000000ffff187224 */ /* 0x004fe200078e0a18 */
[----:B------:R-:W-:Y:S01]  /*7790*/  SHF.R.U64 R5, R4, UR6, R5 ;  /* 0x0000000604057c19 */ /* 0x000fe20008001205 */
[----:B------:R-:W-:Y:S01]  /*77a0*/  ULDC UR6, c[0x0][0x8e0] ;  /* 0x0002380000067ab9 */ /* 0x000fe20000000800 */
[----:B------:R-:W-:Y:S01]  /*77b0*/  LOP3.LUT R6, R15, UR17, RZ, 0xc0, !PT ;  /* 0x000000110f067c12 */ /* 0x000fe2000f8ec0ff */
[----:B------:R-:W-:Y:S02]  /*77c0*/  ULDC UR7, c[0x0][0x8b8] ;  /* 0x00022e0000077ab9 */ /* 0x000fe40000000800 */
[----:B------:R-:W-:Y:S02]  /*77d0*/  IMAD.MOV R4, RZ, RZ, -R5 ;  /* 0x000000ffff047224 */ /* 0x000fe400078e0a05 */
[----:B------:R-:W-:-:S02]  /*77e0*/  IMAD R5, R5, UR19, R20 ;  /* 0x0000001305057c24 */ /* 0x000fc4000f8e0214 */
[----:B---3--:R-:W-:Y:S02]  /*77f0*/  @P0 IMAD R14, R21, R24, R12 ;  /* 0x00000018150e0224 */ /* 0x008fe400078e020c */
[----:B------:R-:W-:Y:S01]  /*7800*/  IMAD R19, R4, UR6, R19 ;  /* 0x0000000604137c24 */ /* 0x000fe2000f8e0213 */
[----:B------:R-:W-:Y:S01]  /*7810*/  ULDC UR6, c[0x0][0x8a8] ;  /* 0x00022a0000067ab9 */ /* 0x000fe20000000800 */
[----:B------:R-:W-:Y:S02]  /*7820*/  IMAD R14, R5, UR7, R14 ;  /* 0x00000007050e7c24 */ /* 0x000fe4000f8e020e */
[----:B------:R-:W-:Y:S02]  /*7830*/  IMAD R19, R19, UR6, R6 ;  /* 0x0000000613137c24 */ /* 0x000fe4000f8e0206 */
[----:B------:R-:W-:-:S03]  /*7840*/  IMAD.MOV.U32 R4, RZ, RZ, 0x1 ;  /* 0x00000001ff047424 */ /* 0x000fc600078e00ff */
[----:B------:R-:W-:Y:S02]  /*7850*/  SEL R20, R19, R14, !P0 ;  /* 0x0000000e13147207 */ /* 0x000fe40004000000 */
[----:B------:R-:W-:-:S07]  /*7860*/  SEL R21, R14, R19, !P0 ;  /* 0x000000130e157207 */ /* 0x000fce0004000000 */
.L_x_159:
[----:B------:R-:W-:Y:S05]  /*7870*/  BSYNC B1 ;  /* 0x0000000000017941 */ /* 0x000fea0003800000 */
.L_x_158:
[----:B------:R-:W-:-:S13]  /*7880*/  LOP3.LUT P0, RZ, R4, 0xff, RZ, 0xc0, !PT ;  /* 0x000000ff04ff7812 */ /* 0x000fda000780c0ff */
[----:B------:R-:W-:Y:S05]  /*7890*/  @P0 BRA `(.L_x_162) ;  /* 0xfffffff400440947 */ /* 0x000fea000383ffff */
[----:B------:R-:W-:Y:S05]  /*78a0*/  BSYNC B0 ;  /* 0x0000000000007941 */ /* 0x000fea0003800000 */
.L_x_151:
[----:B------:R-:W-:-:S03]  /*78b0*/  UMOV UR6, 0xffffffff ;  /* 0xffffffff00067882 */ /* 0x000fc60000000000 */
[----:B------:R-:W-:Y:S05]  /*78c0*/  BRA.DIV UR6, `(.L_x_163) ;  /* 0x0000000a061c7947 */ /* 0x000fea000b800000 */
[----:B------:R-:W-:-:S13]  /*78d0*/  ELECT P6, URZ, PT ;  /* 0x00000000003f782f */ /* 0x000fda00038c0000 */
.L_x_186:
[----:B------:R-:W-:Y:S05]  /*78e0*/  @!P6 BRA `(.L_x_14) ;  /* 0x0000000000a4e947 */ /* 0x000fea0003800000 */
[----:B------:R-:W-:-:S04]  /*78f0*/  LOP3.LUT R22, R22, 0x2, RZ, 0xfc, !PT ;  /* 0x0000000216167812 */ /* 0x000fc800078efcff */
[----:B------:R-:W-:-:S13]  /*7900*/  ISETP.NE.AND P0, PT, R22, 0x3, PT ;  /* 0x000000031600780c */ /* 0x000fda0003f05270 */
[----:B------:R-:W-:Y:S05]  /*7910*/  @!P0 BRA `(.L_x_164) ;  /* 0x0000000000048947 */ /* 0x000fea0003800000 */
[----:B-1----:R-:W-:Y:S01]  /*7920*/  BPT.TRAP 0x1 ;  /* 0x000000040000795c */ /* 0x002fe20000300000 */
.L_x_164:
[----:B------:R-:W2:Y:S01]  /*7930*/  S2R R3, SR_CgaCtaId ;  /* 0x0000000000037919 */ /* 0x000ea20000008800 */
[----:B------:R-:W-:Y:S02]  /*7940*/  MOV R0, 0x400 ;  /* 0x0000040000007802 */ /* 0x000fe40000000f00 */
[----:B------:R-:W-:Y:S02]  /*7950*/  SHF.L.U32 R2, R10, 0x1f, RZ ;  /* 0x0000001f0a027819 */ /* 0x000fe400000006ff */
[----:B--2---:R-:W-:-:S05]  /*7960*/  LEA R0, R3, R0, 0x18 ;  /* 0x0000000003007211 */ /* 0x004fca00078ec0ff */
[----:B------:R-:W-:-:S04]  /*7970*/  VIADD R0, R0, 0x20 ;  /* 0x0000002000007836 */ /* 0x000fc80000000000 */
[C---:B------:R-:W-:Y:S02]  /*7980*/  IMAD R5, R9.reuse, 0x8, R0 ;  /* 0x0000000809057824 */ /* 0x040fe400078e0200 */
[----:B------:R-:W-:Y:S02]  /*7990*/  VIADD R9, R9, 0x1 ;  /* 0x0000000109097836 */ /* 0x000fe40000000000 */
[----:B------:R-:W2:Y:S03]  /*79a0*/  SYNCS.PHASECHK.TRANS64.TRYWAIT P0, [R5+URZ], R2 ;  /* 0x00000002050075a7 */ /* 0x000ea6000800017f */
[----:B------:R-:W-:-:S04]  /*79b0*/  ISETP.NE.AND P1, PT, R9, 0x4, PT ;  /* 0x000000040900780c */ /* 0x000fc80003f25270 */
[----:B------:R-:W-:Y:S02]  /*79c0*/  SEL R3, RZ, 0x1, P1 ;  /* 0x00000001ff037807 */ /* 0x000fe40000800000 */
[----:B------:R-:W-:Y:S02]  /*79d0*/  SEL R9, R9, RZ, P1 ;  /* 0x000000ff09097207 */ /* 0x000fe40000800000 */
[----:B------:R-:W-:-:S03]  /*79e0*/  LOP3.LUT R10, R10, R3, RZ, 0x3c, !PT ;  /* 0x000000030a0a7212 */ /* 0x000fc600078e3cff */
[----:B------:R-:W-:Y:S01]  /*79f0*/  IMAD R7, R9, 0x8, R0 ;  /* 0x0000000809077824 */ /* 0x000fe200078e0200 */
[----:B------:R-:W-:Y:S01]  /*7a00*/  SHF.L.U32 R4, R10, 0x1f, RZ ;  /* 0x0000001f0a047819 */ /* 0x000fe200000006ff */
[----:B--2---:R-:W-:Y:S06]  /*7a10*/  @!P0 BRA `(.L_x_165) ;  /* 0x0000000400e88947 */ /* 0x004fec0003800000 */
.L_x_187:
[----:B------:R-:W3:Y:S01]  /*7a20*/  SYNCS.PHASECHK.TRANS64.TRYWAIT P0, [R7+URZ], R4 ;  /* 0x00000004070075a7 */ /* 0x000ee2000800017f */
[----:B--2---:R-:W-:-:S05]  /*7a30*/  VIADD R2, R9, 0x1 ;  /* 0x0000000109027836 */ /* 0x004fca0000000000 */
[----:B------:R-:W-:-:S04]  /*7a40*/  ISETP.NE.AND P1, PT, R2, 0x4, PT ;  /* 0x000000040200780c */ /* 0x000fc80003f25270 */
[----:B------:R-:W-:Y:S02]  /*7a50*/  SEL R3, RZ, 0x1, P1 ;  /* 0x00000001ff037807 */ /* 0x000fe40000800000 */
[----:B------:R-:W-:Y:S02]  /*7a60*/  SEL R9, R2, RZ, P1 ;  /* 0x000000ff02097207 */ /* 0x000fe40000800000 */
[----:B------:R-:W-:-:S03]  /*7a70*/  LOP3.LUT R11, R10, R3, RZ, 0x3c, !PT ;  /* 0x000000030a0b7212 */ /* 0x000fc600078e3cff */
[----:B------:R-:W-:Y:S01]  /*7a80*/  IMAD R6, R9, 0x8, R0 ;  /* 0x0000000809067824 */ /* 0x000fe200078e0200 */
[----:B------:R-:W-:Y:S01]  /*7a90*/  SHF.L.U32 R5, R11, 0x1f, RZ ;  /* 0x0000001f0b057819 */ /* 0x000fe200000006ff */
[----:B---3--:R-:W-:Y:S06]  /*7aa0*/  @!P0 BRA `(.L_x_166) ;  /* 0x0000000400d88947 */ /* 0x008fec0003800000 */
.L_x_188:
[----:B------:R-:W3:Y:S01]  /*7ab0*/  SYNCS.PHASECHK.TRANS64.TRYWAIT P0, [R6+URZ], R5 ;  /* 0x00000005060075a7 */ /* 0x000ee2000800017f */
[----:B------:R-:W-:-:S05]  /*7ac0*/  VIADD R2, R9, 0x1 ;  /* 0x0000000109027836 */ /* 0x000fca0000000000 */
[----:B------:R-:W-:-:S04]  /*7ad0*/  ISETP.NE.AND P1, PT, R2, 0x4, PT ;  /* 0x000000040200780c */ /* 0x000fc80003f25270 */
[----:B--2---:R-:W-:Y:S02]  /*7ae0*/  SEL R4, RZ, 0x1, P1 ;  /* 0x00000001ff047807 */ /* 0x004fe40000800000 */
[----:B------:R-:W-:Y:S02]  /*7af0*/  SEL R3, R2, RZ, P1 ;  /* 0x000000ff02037207 */ /* 0x000fe40000800000 */
[----:B------:R-:W-:Y:S01]  /*7b00*/  LOP3.LUT R4, R11, R4, RZ, 0x3c, !PT ;  /* 0x000000040b047212 */ /* 0x000fe200078e3cff */
[----:B---3--:R-:W-:Y:S06]  /*7b10*/  @!P0 BRA `(.L_x_167) ;  /* 0x0000000400d08947 */ /* 0x008fec0003800000 */
.L_x_189:
[----:B------:R-:W-:Y:S01]  /*7b20*/  IMAD R3, R3, 0x8, R0 ;  /* 0x0000000803037824 */ /* 0x000fe200078e0200 */
[----:B------:R-:W-:-:S07]  /*7b30*/  SHF.L.U32 R0, R4, 0x1f, RZ ;  /* 0x0000001f04007819 */ /* 0x000fce00000006ff */
.L_x_168:
[----:B---3--:R3:W4:Y:S02]  /*7b40*/  SYNCS.PHASECHK.TRANS64.TRYWAIT P0, [R3+URZ], R0 ;  /* 0x00000000030075a7 */ /* 0x008724000800017f */
[----:B----4-:R-:W-:Y:S05]  /*7b50*/  @!P0 NANOSLEEP.SYNCS 0x989680 ;  /* 0x009896800000895d */ /* 0x010fea0003900000 */
[----:B------:R-:W4:Y:S02]  /*7b60*/  @!P0 SYNCS.PHASECHK.TRANS64 P0, [R3+URZ], R0 ;  /* 0x00000000030085a7 */ /* 0x000f24000800007f */
[----:B----4-:R-:W-:Y:S05]  /*7b70*/  @!P0 BRA `(.L_x_168) ;  /* 0xfffffffc00f08947 */ /* 0x010fea000383ffff */
.L_x_14:
[----:B-1----:R-:W-:Y:S05]  /*7b80*/  BSYNC B6 ;  /* 0x0000000000067941 */ /* 0x002fea0003800000 */
.L_x_12:
[----:B------:R-:W-:Y:S05]  /*7b90*/  EXIT ;  /* 0x000000000000794d */ /* 0x000fea0003800000 */
.L_x_27:
[----:B----4-:R4:W1:Y:S02]  /*7ba0*/  SYNCS.PHASECHK.TRANS64.TRYWAIT P1, [R3+URZ], R0 ;  /* 0x00000000030075a7 */ /* 0x010864000802017f */
[----:B-1----:R-:W-:Y:S05]  /*7bb0*/  @!P1 NANOSLEEP.SYNCS 0x989680 ;  /* 0x009896800000995d */ /* 0x002fea0003900000 */
[----:B------:R-:W1:Y:S02]  /*7bc0*/  @!P1 SYNCS.PHASECHK.TRANS64 P1, [R3+URZ], R0 ;  /* 0x00000000030095a7 */ /* 0x000e64000802007f */
[----:B-1----:R-:W-:Y:S05]  /*7bd0*/  @!P1 BRA `(.L_x_27) ;  /* 0xfffffffc00f09947 */ /* 0x002fea000383ffff */
[----:B------:R-:W-:Y:S05]  /*7be0*/  BRA `(.L_x_26) ;  /* 0xffffff9c00787947 */ /* 0x000fea000383ffff */
.L_x_32:
[----:B---3--:R-:W-:-:S04]  /*7bf0*/  IMAD.U32 R5, RZ, RZ, UR7 ;  /* 0x00000007ff057e24 */ /* 0x008fc8000f8e00ff */
[----:B------:R3:W4:Y:S03]  /*7c00*/  SYNCS.PHASECHK.TRANS64.TRYWAIT P1, [R5+URZ], R4 ;  /* 0x00000004050075a7 */ /* 0x000726000802017f */
[----:B----4-:R-:W-:Y:S05]  /*7c10*/  @!P1 NANOSLEEP.SYNCS 0x989680 ;  /* 0x009896800000995d */ /* 0x010fea0003900000 */
[----:B------:R-:W4:Y:S02]  /*7c20*/  @!P1 SYNCS.PHASECHK.TRANS64 P1, [R5+URZ], R4 ;  /* 0x00000004050095a7 */ /* 0x000f24000802007f */
[----:B----4-:R-:W-:Y:S05]  /*7c30*/  @!P1 BRA `(.L_x_32) ;  /* 0xfffffffc00ec9947 */ /* 0x010fea000383ffff */
[----:B------:R-:W-:Y:S05]  /*7c40*/  BRA `(.L_x_31) ;  /* 0xffffffa000ac7947 */ /* 0x000fea000383ffff */
.L_x_54:
[----:B-1----:R-:W-:-:S04]  /*7c50*/  IMAD.U32 R4, RZ, RZ, UR52 ;  /* 0x00000034ff047e24 */ /* 0x002fc8000f8e00ff */
[----:B------:R1:W3:Y:S03]  /*7c60*/  SYNCS.PHASECHK.TRANS64.TRYWAIT P2, [R4+URZ+0x40], R3 ;  /* 0x00004003040075a7 */ /* 0x0002e6000804017f */
[----:B---3--:R-:W-:Y:S05]  /*7c70*/  @!P2 NANOSLEEP.SYNCS 0x989680 ;  /* 0x009896800000a95d */ /* 0x008fea0003900000 */
[----:B------:R-:W3:Y:S02]  /*7c80*/  @!P2 SYNCS.PHASECHK.TRANS64 P2, [R4+URZ+0x40], R3 ;  /* 0x000040030400a5a7 */ /* 0x000ee4000804007f */
[----:B---3--:R-:W-:Y:S05]  /*7c90*/  @!P2 BRA `(.L_x_54) ;  /* 0xfffffffc00eca947 */ /* 0x008fea000383ffff */
[----:B------:R-:W-:Y:S05]  /*7ca0*/  BRA `(.L_x_169) ;  /* 0xffffffac00e87947 */ /* 0x000fea000383ffff */
.L_x_65:
[----:B-1----:R1:W3:Y:S02]  /*7cb0*/  SYNCS.PHASECHK.TRANS64.TRYWAIT P5, [R4+URZ+0x40], R5 ;  /* 0x00004005040075a7 */ /* 0x0022e400080a017f */
[----:B---3--:R-:W-:Y:S05]  /*7cc0*/  @!P5 NANOSLEEP.SYNCS 0x989680 ;  /* 0x009896800000d95d */ /* 0x008fea0003900000 */
[----:B------:R-:W3:Y:S02]  /*7cd0*/  @!P5 SYNCS.PHASECHK.TRANS64 P5, [R4+URZ+0x40], R5 ;  /* 0x000040050400d5a7 */ /* 0x000ee400080a007f */
[----:B---3--:R-:W-:Y:S05]  /*7ce0*/  @!P5 BRA `(.L_x_65) ;  /* 0xfffffffc00f0d947 */ /* 0x008fea000383ffff */
[----:B------:R-:W-:Y:S05]  /*7cf0*/  BRA `(.L_x_170) ;  /* 0xffffffb8001c7947 */ /* 0x000fea000383ffff */
.L_x_76:
[----:B-1----:R1:W3:Y:S02]  /*7d00*/  SYNCS.PHASECHK.TRANS64.TRYWAIT P5, [R4+URZ+0x40], R5 ;  /* 0x00004005040075a7 */ /* 0x0022e400080a017f */
[----:B---3--:R-:W-:Y:S05]  /*7d10*/  @!P5 NANOSLEEP.SYNCS 0x989680 ;  /* 0x009896800000d95d */ /* 0x008fea0003900000 */
[----:B------:R-:W3:Y:S02]  /*7d20*/  @!P5 SYNCS.PHASECHK.TRANS64 P5, [R4+URZ+0x40], R5 ;  /* 0x000040050400d5a7 */ /* 0x000ee400080a007f */
[----:B---3--:R-:W-:Y:S05]  /*7d30*/  @!P5 BRA `(.L_x_76) ;  /* 0xfffffffc00f0d947 */ /* 0x008fea000383ffff */
[----:B------:R-:W-:Y:S05]  /*7d40*/  BRA `(.L_x_171) ;  /* 0xffffffbc00d47947 */ /* 0x000fea000383ffff */
.L_x_87:
[----:B-1----:R1:W3:Y:S02]  /*7d50*/  SYNCS.PHASECHK.TRANS64.TRYWAIT P5, [R5+URZ+0x40], R4 ;  /* 0x00004004050075a7 */ /* 0x0022e400080a017f */
[----:B---3--:R-:W-:Y:S05]  /*7d60*/  @!P5 NANOSLEEP.SYNCS 0x989680 ;  /* 0x009896800000d95d */ /* 0x008fea0003900000 */
[----:B------:R-:W3:Y:S02]  /*7d70*/  @!P5 SYNCS.PHASECHK.TRANS64 P5, [R5+URZ+0x40], R4 ;  /* 0x000040040500d5a7 */ /* 0x000ee400080a007f */
[----:B---3--:R-:W-:Y:S05]  /*7d80*/  @!P5 BRA `(.L_x_87) ;  /* 0xfffffffc00f0d947 */ /* 0x008fea000383ffff */
[----:B------:R-:W-:Y:S05]  /*7d90*/  BRA `(.L_x_172) ;  /* 0xffffffc400907947 */ /* 0x000fea000383ffff */
.L_x_107:
[----:B-1----:R-:W-:-:S04]  /*7da0*/  IMAD.U32 R3, RZ, RZ, UR4 ;  /* 0x00000004ff037e24 */ /* 0x002fc8000f8e00ff */
[----:B------:R1:W2:Y:S03]  /*7db0*/  SYNCS.PHASECHK.TRANS64.TRYWAIT P0, [R3+URZ+0x88], R0 ;  /* 0x00008800030075a7 */ /* 0x0002a6000800017f */
[----:B--2---:R-:W-:Y:S05]  /*7dc0*/  @!P0 NANOSLEEP.SYNCS 0x989680 ;  /* 0x009896800000895d */ /* 0x004fea0003900000 */
[----:B------:R-:W2:Y:S02]  /*7dd0*/  @!P0 SYNCS.PHASECHK.TRANS64 P0, [R3+URZ+0x88], R0 ;  /* 0x00008800030085a7 */ /* 0x000ea4000800007f */
[----:B--2---:R-:W-:Y:S05]  /*7de0*/  @!P0 BRA `(.L_x_107) ;  /* 0xfffffffc00ec8947 */ /* 0x004fea000383ffff */
[----:B------:R-:W-:Y:S05]  /*7df0*/  BRA `(.L_x_106) ;  /* 0xffffffd800f87947 */ /* 0x000fea000383ffff */
.L_x_116:
[----:B-1----:R-:W-:-:S04]  /*7e00*/  IMAD.U32 R5, RZ, RZ, UR5 ;  /* 0x00000005ff057e24 */ /* 0x002fc8000f8e00ff */
[----:B------:R1:W2:Y:S03]  /*7e10*/  SYNCS.PHASECHK.TRANS64.TRYWAIT P1, [R5+URZ+0x60], R4 ;  /* 0x00006004050075a7 */ /* 0x0002a6000802017f */
[----:B--2---:R-:W-:Y:S05]  /*7e20*/  @!P1 NANOSLEEP.SYNCS 0x989680 ;  /* 0x009896800000995d */ /* 0x004fea0003900000 */
[----:B------:R-:W2:Y:S02]  /*7e30*/  @!P1 SYNCS.PHASECHK.TRANS64 P1, [R5+URZ+0x60], R4 ;  /* 0x00006004050095a7 */ /* 0x000ea4000802007f */
[----:B--2---:R-:W-:Y:S05]  /*7e40*/  @!P1 BRA `(.L_x_116) ;  /* 0xfffffffc00ec9947 */ /* 0x004fea000383ffff */
[----:B------:R-:W-:Y:S05]  /*7e50*/  BRA `(.L_x_173) ;  /* 0xffffffdc00e47947 */ /* 0x000fea000383ffff */
.L_x_122:
[----:B-12---:R-:W-:-:S04]  /*7e60*/  IMAD.U32 R5, RZ, RZ, UR5 ;  /* 0x00000005ff057e24 */ /* 0x006fc8000f8e00ff */
[----:B------:R1:W2:Y:S03]  /*7e70*/  SYNCS.PHASECHK.TRANS64.TRYWAIT P1, [R5+URZ+0x68], R4 ;  /* 0x00006804050075a7 */ /* 0x0002a6000802017f */
[----:B--2---:R-:W-:Y:S05]  /*7e80*/  @!P1 NANOSLEEP.SYNCS 0x989680 ;  /* 0x009896800000995d */ /* 0x004fea0003900000 */
[----:B------:R-:W2:Y:S02]  /*7e90*/  @!P1 SYNCS.PHASECHK.TRANS64 P1, [R5+URZ+0x68], R4 ;  /* 0x00006804050095a7 */ /* 0x000ea4000802007f */
[----:B--2---:R-:W-:Y:S05]  /*7ea0*/  @!P1 BRA `(.L_x_122) ;  /* 0xfffffffc00ec9947 */ /* 0x004fea000383ffff */
[----:B------:R-:W-:Y:S05]  /*7eb0*/  BRA `(.L_x_174) ;  /* 0xffffffe0002c7947 */ /* 0x000fea000383ffff */
.L_x_128:
[----:B-123--:R-:W-:-:S04]  /*7ec0*/  IMAD.U32 R5, RZ, RZ, UR5 ;  /* 0x00000005ff057e24 */ /* 0x00efc8000f8e00ff */
[----:B------:R1:W2:Y:S03]  /*7ed0*/  SYNCS.PHASECHK.TRANS64.TRYWAIT P1, [R5+URZ+0x70], R4 ;  /* 0x00007004050075a7 */ /* 0x0002a6000802017f */
[----:B--2---:R-:W-:Y:S05]  /*7ee0*/  @!P1 NANOSLEEP.SYNCS 0x989680 ;  /* 0x009896800000995d */ /* 0x004fea0003900000 */
[----:B------:R-:W2:Y:S02]  /*7ef0*/  @!P1 SYNCS.PHASECHK.TRANS64 P1, [R5+URZ+0x70], R4 ;  /* 0x00007004050095a7 */ /* 0x000ea4000802007f */
[----:B--2---:R-:W-:Y:S05]  /*7f00*/  @!P1 BRA `(.L_x_128) ;  /* 0xfffffffc00ec9947 */ /* 0x004fea000383ffff */
[----:B------:R-:W-:Y:S05]  /*7f10*/  BRA `(.L_x_175) ;  /* 0xffffffe000807947 */ /* 0x000fea000383ffff */
.L_x_134:
[----:B-1234-:R-:W-:-:S04]  /*7f20*/  IMAD.U32 R5, RZ, RZ, UR5 ;  /* 0x00000005ff057e24 */ /* 0x01efc8000f8e00ff */
[----:B------:R1:W2:Y:S03]  /*7f30*/  SYNCS.PHASECHK.TRANS64.TRYWAIT P1, [R5+URZ+0x78], R4 ;  /* 0x00007804050075a7 */ /* 0x0002a6000802017f */
[----:B--2---:R-:W-:Y:S05]  /*7f40*/  @!P1 NANOSLEEP.SYNCS 0x989680 ;  /* 0x009896800000995d */ /* 0x004fea0003900000 */
[----:B------:R-:W2:Y:S02]  /*7f50*/  @!P1 SYNCS.PHASECHK.TRANS64 P1, [R5+URZ+0x78], R4 ;  /* 0x00007804050095a7 */ /* 0x000ea4000802007f */
[----:B--2---:R-:W-:Y:S05]  /*7f60*/  @!P1 BRA `(.L_x_134) ;  /* 0xfffffffc00ec9947 */ /* 0x004fea000383ffff */
[----:B------:R-:W-:Y:S05]  /*7f70*/  BRA `(.L_x_176) ;  /* 0xffffffe000cc7947 */ /* 0x000fea000383ffff */
.L_x_144:
[----:B--2---:R2:W1:Y:S02]  /*7f80*/  SYNCS.PHASECHK.TRANS64.TRYWAIT P0, [R3+URZ+0x60], R0 ;  /* 0x00006000030075a7 */ /* 0x004464000800017f */
[----:B-1----:R-:W-:Y:S05]  /*7f90*/  @!P0 NANOSLEEP.SYNCS 0x989680 ;  /* 0x009896800000895d */ /* 0x002fea0003900000 */
[----:B------:R-:W1:Y:S02]  /*7fa0*/  @!P0 SYNCS.PHASECHK.TRANS64 P0, [R3+URZ+0x60], R0 ;  /* 0x00006000030085a7 */ /* 0x000e64000800007f */
[----:B-1----:R-:W-:Y:S05]  /*7fb0*/  @!P0 BRA `(.L_x_144) ;  /* 0xfffffffc00f08947 */ /* 0x002fea000383ffff */
[----:B------:R-:W-:Y:S05]  /*7fc0*/  BRA `(.L_x_177) ;  /* 0xffffffe800c47947 */ /* 0x000fea000383ffff */
.L_x_146:
[----:B------:R1:W1:Y:S02]  /*7fd0*/  SYNCS.PHASECHK.TRANS64.TRYWAIT P0, [R3+URZ+0x68], R0 ;  /* 0x00006800030075a7 */ /* 0x000264000800017f */
[----:B-1----:R-:W-:Y:S05]  /*7fe0*/  @!P0 NANOSLEEP.SYNCS 0x989680 ;  /* 0x009896800000895d */ /* 0x002fea0003900000 */
[----:B------:R-:W1:Y:S02]  /*7ff0*/  @!P0 SYNCS.PHASECHK.TRANS64 P0, [R3+URZ+0x68], R0 ;  /* 0x00006800030085a7 */ /* 0x000e64000800007f */
[----:B-1----:R-:W-:Y:S05]  /*8000*/  @!P0 BRA `(.L_x_146) ;  /* 0xfffffffc00f08947 */ /* 0x002fea000383ffff */
[----:B------:R-:W-:Y:S05]  /*8010*/  BRA `(.L_x_178) ;  /* 0xffffffe800c07947 */ /* 0x000fea000383ffff */
.L_x_148:
[----:B------:R1:W1:Y:S02]  /*8020*/  SYNCS.PHASECHK.TRANS64.TRYWAIT P0, [R3+URZ+0x70], R0 ;  /* 0x00007000030075a7 */ /* 0x000264000800017f */
[----:B-1----:R-:W-:Y:S05]  /*8030*/  @!P0 NANOSLEEP.SYNCS 0x989680 ;  /* 0x009896800000895d */ /* 0x002fea0003900000 */
[----:B------:R-:W1:Y:S02]  /*8040*/  @!P0 SYNCS.PHASECHK.TRANS64 P0, [R3+URZ+0x70], R0 ;  /* 0x00007000030085a7 */ /* 0x000e64000800007f */
[----:B-1----:R-:W-:Y:S05]  /*8050*/  @!P0 BRA `(.L_x_148) ;  /* 0xfffffffc00f08947 */ /* 0x002fea000383ffff */
[----:B------:R-:W-:Y:S05]  /*8060*/  BRA `(.L_x_179) ;  /* 0xffffffe800bc7947 */ /* 0x000fea000383ffff */
.L_x_152:
[----:B------:R-:W-:Y:S01]  /*8070*/  BSSY B1, `(.L_x_180) ;  /* 0x0000006000017945 */ /* 0x000fe20003800000 */
[----:B------:R-:W-:-:S07]  /*8080*/  IMAD.MOV.U32 R15, RZ, RZ, -0x1 ;  /* 0xffffffffff0f7424 */ /* 0x000fce00078e00ff */
[----:B------:R-:W-:Y:S05]  /*8090*/  WARPSYNC.COLLECTIVE R15, `(.L_x_181) ;  /* 0x000000000f0c7348 */ /* 0x000fea0003c00000 */
[----:B------:R-:W-:Y:S02]  /*80a0*/  ELECT P6, UR62, PT ;  /* 0x00000000003e782f */ /* 0x000fe400038c0000 */
[----:B------:R-:W-:Y:S01]  /*80b0*/  MOV R14, UR62 ;  /* 0x0000003e000e7c02 */ /* 0x000fe20008000f00 */
[----:B------:R-:W-:Y:S10]  /*80c0*/  ENDCOLLECTIVE ;  /* 0x000000000000791b */ /* 0x000ff40003800000 */
.L_x_181:
[----:B------:R-:W-:Y:S05]  /*80d0*/  BSYNC B1 ;  /* 0x0000000000017941 */ /* 0x000fea0003800000 */
.L_x_180:
[----:B------:R-:W-:Y:S05]  /*80e0*/  BRA `(.L_x_182) ;  /* 0xffffffec003c7947 */ /* 0x000fea000383ffff */
.L_x_155:
[----:B--2---:R2:W3:Y:S02]  /*80f0*/  SYNCS.PHASECHK.TRANS64.TRYWAIT P0, [R14+URZ+0x20], R7 ;  /* 0x000020070e0075a7 */ /* 0x0044e4000800017f */
[----:B---3--:R-:W-:Y:S05]  /*8100*/  @!P0 NANOSLEEP.SYNCS 0x989680 ;  /* 0x009896800000895d */ /* 0x008fea0003900000 */
[----:B------:R-:W3:Y:S02]  /*8110*/  @!P0 SYNCS.PHASECHK.TRANS64 P0, [R14+URZ+0x20], R7 ;  /* 0x000020070e0085a7 */ /* 0x000ee4000800007f */
[----:B---3--:R-:W-:Y:S05]  /*8120*/  @!P0 BRA `(.L_x_155) ;  /* 0xfffffffc00f08947 */ /* 0x008fea000383ffff */
[----:B------:R-:W-:Y:S05]  /*8130*/  BRA `(.L_x_183) ;  /* 0xffffffec00747947 */ /* 0x000fea000383ffff */
.L_x_163:
[----:B------:R-:W-:Y:S01]  /*8140*/  BSSY B0, `(.L_x_184) ;  /* 0x0000006000007945 */ /* 0x000fe20003800000 */
[----:B------:R-:W-:-:S07]  /*8150*/  IMAD.MOV.U32 R15, RZ, RZ, -0x1 ;  /* 0xffffffffff0f7424 */ /* 0x000fce00078e00ff */
[----:B-1----:R-:W-:Y:S05]  /*8160*/  WARPSYNC.COLLECTIVE R15, `(.L_x_185) ;  /* 0x000000000f0c7348 */ /* 0x002fea0003c00000 */
[----:B------:R-:W-:Y:S02]  /*8170*/  ELECT P6, UR62, PT ;  /* 0x00000000003e782f */ /* 0x000fe400038c0000 */
[----:B------:R-:W-:Y:S01]  /*8180*/  MOV R14, UR62 ;  /* 0x0000003e000e7c02 */ /* 0x000fe20008000f00 */
[----:B-1----:R-:W-:Y:S10]  /*8190*/  ENDCOLLECTIVE ;  /* 0x000000000000791b */ /* 0x002ff40003800000 */
.L_x_185:
[----:B------:R-:W-:Y:S05]  /*81a0*/  BSYNC B0 ;  /* 0x0000000000007941 */ /* 0x000fea0003800000 */
.L_x_184:
[----:B------:R-:W-:Y:S05]  /*81b0*/  BRA `(.L_x_186) ;  /* 0xfffffff400c87947 */ /* 0x000fea000383ffff */
.L_x_165:
[----:B--2---:R2:W3:Y:S02]  /*81c0*/  SYNCS.PHASECHK.TRANS64.TRYWAIT P0, [R5+URZ], R2 ;  /* 0x00000002050075a7 */ /* 0x0044e4000800017f */
[----:B---3--:R-:W-:Y:S05]  /*81d0*/  @!P0 NANOSLEEP.SYNCS 0x989680 ;  /* 0x009896800000895d */ /* 0x008fea0003900000 */
[----:B------:R-:W3:Y:S02]  /*81e0*/  @!P0 SYNCS.PHASECHK.TRANS64 P0, [R5+URZ], R2 ;  /* 0x00000002050085a7 */ /* 0x000ee4000800007f */
[----:B---3--:R-:W-:Y:S05]  /*81f0*/  @!P0 BRA `(.L_x_165) ;  /* 0xfffffffc00f08947 */ /* 0x008fea000383ffff */
[----:B------:R-:W-:Y:S05]  /*8200*/  BRA `(.L_x_187) ;  /* 0xfffffff800047947 */ /* 0x000fea000383ffff */
.L_x_166:
[----:B--2---:R2:W3:Y:S02]  /*8210*/  SYNCS.PHASECHK.TRANS64.TRYWAIT P0, [R7+URZ], R4 ;  /* 0x00000004070075a7 */ /* 0x0044e4000800017f */
[----:B---3--:R-:W-:Y:S05]  /*8220*/  @!P0 NANOSLEEP.SYNCS 0x989680 ;  /* 0x009896800000895d */ /* 0x008fea0003900000 */
[----:B------:R-:W3:Y:S02]  /*8230*/  @!P0 SYNCS.PHASECHK.TRANS64 P0, [R7+URZ], R4 ;  /* 0x00000004070085a7 */ /* 0x000ee4000800007f */
[----:B---3--:R-:W-:Y:S05]  /*8240*/  @!P0 BRA `(.L_x_166) ;  /* 0xfffffffc00f08947 */ /* 0x008fea000383ffff */
[----:B------:R-:W-:Y:S05]  /*8250*/  BRA `(.L_x_188) ;  /* 0xfffffff800147947 */ /* 0x000fea000383ffff */
.L_x_167:
[----:B--2---:R2:W3:Y:S02]  /*8260*/  SYNCS.PHASECHK.TRANS64.TRYWAIT P0, [R6+URZ], R5 ;  /* 0x00000005060075a7 */ /* 0x0044e4000800017f */
[----:B---3--:R-:W-:Y:S05]  /*8270*/  @!P0 NANOSLEEP.SYNCS 0x989680 ;  /* 0x009896800000895d */ /* 0x008fea0003900000 */
[----:B------:R-:W3:Y:S02]  /*8280*/  @!P0 SYNCS.PHASECHK.TRANS64 P0, [R6+URZ], R5 ;  /* 0x00000005060085a7 */ /* 0x000ee4000800007f */
[----:B---3--:R-:W-:Y:S05]  /*8290*/  @!P0 BRA `(.L_x_167) ;  /* 0xfffffffc00f08947 */ /* 0x008fea000383ffff */
[----:B------:R-:W-:Y:S05]  /*82a0*/  BRA `(.L_x_189) ;  /* 0xfffffff8001c7947 */ /* 0x000fea000383ffff */
.L_x_190:
[----:B------:R-:W-:-:S00]  /*82b0*/  BRA `(.L_x_190) ;  /* 0xfffffffc00fc7947 */ /* 0x000fc0000383ffff */
[----:B------:R-:W-:-:S00]  /*82c0*/  NOP ;  /* 0x0000000000007918 */ /* 0x000fc00000000000 */
        /* <DEDUP_REMOVED lines=11> */
.L_x_191:


//--------------------- .nv.global.init           --------------------------
	.section	.nv.global.init,"aw",@progbits
.nv.global.init:
	.type		$str$22,@object
	.size		$str$22,($str$26 - $str$22)
$str$22:
        /*0000*/ 	.byte	0x6b, 0x5f, 0x74, 0x69, 0x6c, 0x65, 0x5f, 0x63, 0x6f, 0x75, 0x6e, 0x74, 0x20, 0x3e, 0x3d, 0x20
        /*0010*/ 	.byte	0x31, 0x00
	.type		$str$26,@object
	.size		$str$26,($str$27 - $str$26)
$str$26:
        /*0012*/ 	.byte	0x28, 0x61, 0x64, 0x64, 0x72, 0x65, 0x73, 0x73, 0x20, 0x26, 0x20, 0x6d, 0x61, 0x73, 0x6b, 0x29
        /*0022*/ 	.byte	0x20, 0x3d, 0x3d, 0x20, 0x30, 0x00
	.type		$str$27,@object
	.size		$str$27,($str$23 - $str$27)
$str$27:
        /*0028*/ 	.byte	0x2f, 0x74, 0x6d, 0x70, 0x2f, 0x63, 0x75, 0x74, 0x6c, 0x61, 0x73, 0x73, 0x5f, 0x73, 0x77, 0x65
        /*0038*/ 	.byte	0x65, 0x70, 0x5f, 0x73, 0x72, 0x63, 0x2f, 0x69, 0x6e, 0x63, 0x6c, 0x75, 0x64, 0x65, 0x2f, 0x63
        /*0048*/ 	.byte	0x75, 0x74, 0x65, 0x2f, 0x70, 0x6f, 0x69, 0x6e, 0x74, 0x65, 0x72, 0x5f, 0x66, 0x6c, 0x61, 0x67
        /*0058*/ 	.byte	0x67, 0x65, 0x64, 0x2e, 0x68, 0x70, 0x70, 0x00
	.type		$str$23,@object
	.size		$str$23,(__unnamed_2 - $str$23)
$str$23:
        /*0060*/ 	.byte	0x2f, 0x74, 0x6d, 0x70, 0x2f, 0x63, 0x75, 0x74, 0x6c, 0x61, 0x73, 0x73, 0x5f, 0x73, 0x77, 0x65
        /*0070*/ 	.byte	0x65, 0x70, 0x5f, 0x73, 0x72, 0x63, 0x2f, 0x69, 0x6e, 0x63, 0x6c, 0x75, 0x64, 0x65, 0x2f, 0x63
        /*0080*/ 	.byte	0x75, 0x74, 0x6c, 0x61, 0x73, 0x73, 0x2f, 0x67, 0x65, 0x6d, 0x6d, 0x2f, 0x63, 0x6f, 0x6c, 0x6c
        /*0090*/ 	.byte	0x65, 0x63, 0x74, 0x69, 0x76, 0x65, 0x2f, 0x73, 0x6d, 0x39, 0x30, 0x5f, 0x6d, 0x6d, 0x61, 0x5f
        /*00a0*/ 	.byte	0x74, 0x6d, 0x61, 0x5f, 0x67, 0x6d, 0x6d, 0x61, 0x5f, 0x73, 0x73, 0x5f, 0x77, 0x61, 0x72, 0x70
        /*00b0*/ 	.byte	0x73, 0x70, 0x65, 0x63, 0x69, 0x61, 0x6c, 0x69, 0x7a, 0x65, 0x64, 0x2e, 0x68, 0x70, 0x70, 0x00
	.type		__unnamed_2,@object
	.size		__unnamed_2,(__unnamed_1 - __unnamed_2)
__unnamed_2:
        /*00c0*/ 	.byte	0x61, 0x75, 0x74, 0x6f, 0x20, 0x63, 0x75, 0x74, 0x65, 0x3a, 0x3a, 0x61, 0x73, 0x5f, 0x70, 0x6f
        /* <DEDUP_REMOVED lines=27> */
        /*0280*/ 	.byte	0x3c, 0x34, 0x30, 0x39, 0x36, 0x3e, 0x3e, 0x3e, 0x3e, 0x3e, 0x5d, 0x00
	.type		__unnamed_1,@object
	.size		__unnamed_1,(.L_0 - __unnamed_1)
__unnamed_1:
        /* <DEDUP_REMOVED lines=181> */
        /*0ddc*/ 	.byte	0x65, 0x3a, 0x3a, 0x69, 0x64, 0x65, 0x6e, 0x74, 0x69, 0x74, 0x79, 0x5d, 0x00
.L_0:


//--------------------- .nv.shared._ZN7cutlass13device_kernelINS_4gemm6kernel13GemmUniversalIN4cute5tupleIJiiiiEEENS1_10collective13CollectiveMmaINS1_34MainloopSm90TmaGmmaWarpSpecializedILi4ENS5_IJNS4_1CILi2EEENSA_ILi1EEESC_EEENS1_35KernelTmaWarpSpecializedCooperativeEEENS5_IJNSA_ILi256EEENSA_ILi64EEESH_EEENS_10bfloat16_tENS5_IJlSC_lEEESJ_SK_NS4_8TiledMMAINS4_8MMA_AtomIJNS4_4SM904GMMA27MMA_64x64x16_F32BF16BF16_SSILNSO_5MajorE0ELSQ_0ELNSO_7ScaleInE1ELSR_1EEEEEENS4_6LayoutISD_NS5_IJSC_NSA_ILi0EEESV_EEEEENS5_IJNS4_10UnderscoreESY_SY_EEEEENS4_13SM90_TMA_LOADENS4_14ComposedLayoutINS4_7SwizzleILi3ELi4ELi3EEENS4_18smem_ptr_flag_bitsILi16EEENSU_INS5_IJNSA_ILi8EEESH_EEENS5_IJSH_SC_EEEEEEEvNS4_8identityENS4_23SM90_TMA_LOAD_MULTICASTES1B_vS1C_EENS_8epilogue10collective18CollectiveEpilogueINS1F_22Sm90TmaWarpSpecializedILi4ELi2ELi16ELb1ELb0EEEJSI_NS5_IJNSA_ILi128EEENSA_ILi32EEEEEESJ_SK_SJ_SK_NS1F_6fusion15FusionCallbacksIS1J_NS1N_13LinCombEltActINS1F_6thread4ReLuESJ_fSJ_fLNS_15FloatRoundStyleE2EEESI_S1M_JEEES11_NS12_INS13_ILi2ELi4ELi3EEES16_NSU_INS5_IJS17_S1L_EEENS5_IJS1L_SC_EEEEEEENS4_17SM75_U32x4_LDSM_NENS4_14SM90_TMA_STOREES1Z_NS4_17SM90_U32x4_STSM_NENS4_9Copy_AtomIJS22_NS_6half_tEEEEvEEEvvEEEEvNT_6ParamsE --------------------------
	.section	.nv.shared._ZN7cutlass13device_kernelINS_4gemm6kernel13GemmUniversalIN4cute5tupleIJiiiiEEENS1_10collective13CollectiveMmaINS1_34MainloopSm90TmaGmmaWarpSpecializedILi4ENS5_IJNS4_1CILi2EEENSA_ILi1EEESC_EEENS1_35KernelTmaWarpSpecializedCooperativeEEENS5_IJNSA_ILi256EEENSA_ILi64EEESH_EEENS_10bfloat16_tENS5_IJlSC_lEEESJ_SK_NS4_8TiledMMAINS4_8MMA_AtomIJNS4_4SM904GMMA27MMA_64x64x16_F32BF16BF16_SSILNSO_5MajorE0ELSQ_0ELNSO_7ScaleInE1ELSR_1EEEEEENS4_6LayoutISD_NS5_IJSC_NSA_ILi0EEESV_EEEEENS5_IJNS4_10UnderscoreESY_SY_EEEEENS4_13SM90_TMA_LOADENS4_14ComposedLayoutINS4_7SwizzleILi3ELi4ELi3EEENS4_18smem_ptr_flag_bitsILi16EEENSU_INS5_IJNSA_ILi8EEESH_EEENS5_IJSH_SC_EEEEEEEvNS4_8identityENS4_23SM90_TMA_LOAD_MULTICASTES1B_vS1C_EENS_8epilogue10collective18CollectiveEpilogueINS1F_22Sm90TmaWarpSpecializedILi4ELi2ELi16ELb1ELb0EEEJSI_NS5_IJNSA_ILi128EEENSA_ILi32EEEEEESJ_SK_SJ_SK_NS1F_6fusion15FusionCallbacksIS1J_NS1N_13LinCombEltActINS1F_6thread4ReLuESJ_fSJ_fLNS_15FloatRoundStyleE2EEESI_S1M_JEEES11_NS12_INS13_ILi2ELi4ELi3EEES16_NSU_INS5_IJS17_S1L_EEENS5_IJS1L_SC_EEEEEEENS4_17SM75_U32x4_LDSM_NENS4_14SM90_TMA_STOREES1Z_NS4_17SM90_U32x4_STSM_NENS4_9Copy_AtomIJS22_NS_6half_tEEEEvEEEvvEEEEvNT_6ParamsE,"aw",@nobits
	.sectionflags	@""
	.align	16
	.zero		1024


//--------------------- .nv.shared.reserved.0     --------------------------
	.section	.nv.shared.reserved.0,"aw",@nobits
	.weak		__nv_reservedSMEM_offset_0_alias
	.size		__nv_reservedSMEM_offset_0_alias, 0, 0
	.other		__nv_reservedSMEM_offset_0_alias,@"STO_CUDA_RESERVED_SHARED STV_DEFAULT"
__nv_reservedSMEM_offset_0_alias:
	.zero		0


//--------------------- .nv.global                --------------------------
	.section	.nv.global,"aw",@nobits
.nv.global:
	.type		_ZN39_INTERNAL_9888dff4_4_k_cu_87ed8835_40104cute1_E,@object
	.size		_ZN39_INTERNAL_9888dff4_4_k_cu_87ed8835_40104cute1_E,(_ZN39_INTERNAL_9888dff4_4_k_cu_87ed8835_40104cuda3std3__45__cpo6cbeginE - _ZN39_INTERNAL_9888dff4_4_k_cu_87ed8835_40104cute1_E)
_ZN39_INTERNAL_9888dff4_4_k_cu_87ed8835_40104cute1_E:
	.zero		1
	.type		_ZN39_INTERNAL_9888dff4_4_k_cu_87ed8835_40104cuda3std3__45__cpo6cbeginE,@object
	.size		_ZN39_INTERNAL_9888dff4_4_k_cu_87ed8835_40104cuda3std3__45__cpo6cbeginE,(_ZN39_INTERNAL_9888dff4_4_k_cu_87ed8835_40104cuda3std3__48in_placeE - _ZN39_INTERNAL_9888dff4_4_k_cu_87ed8835_40104cuda3std3__45__cpo6cbeginE)
_ZN39_INTERNAL_9888dff4_4_k_cu_87ed8835_40104cuda3std3__45__cpo6cbeginE:
	.zero		1
	.type		_ZN39_INTERNAL_9888dff4_4_k_cu_87ed8835_40104cuda3std3__48in_placeE,@object
	.size		_ZN39_INTERNAL_9888dff4_4_k_cu_87ed8835_40104cuda3std3__48in_placeE,(_ZN39_INTERNAL_9888dff4_4_k_cu_87ed8835_40104cuda3std6ranges3__45__cpo9iter_moveE - _ZN39_INTERNAL_9888dff4_4_k_cu_87ed8835_40104cuda3std3__48in_placeE)
_ZN39_INTERNAL_9888dff4_4_k_cu_87ed8835_40104cuda3std3__48in_placeE:
	.zero		1
	.type		_ZN39_INTERNAL_9888dff4_4_k_cu_87ed8835_40104cuda3std6ranges3__45__cpo9iter_moveE,@object
	.size		_ZN39_INTERNAL_9888dff4_4_k_cu_87ed8835_40104cuda3std6ranges3__45__cpo9iter_moveE,(_ZN39_INTERNAL_9888dff4_4_k_cu_87ed8835_40104cuda3std3__45__cpo5beginE - _ZN39_INTERNAL_9888dff4_4_k_cu_87ed8835_40104cuda3std6ranges3__45__cpo9iter_moveE)
_ZN39_INTERNAL_9888dff4_4_k_cu_87ed8835_40104cuda3std6ranges3__45__cpo9iter_moveE:
	.zero		1
	.type		_ZN39_INTERNAL_9888dff4_4_k_cu_87ed8835_40104cuda3std3__45__cpo5beginE,@object
	.size		_ZN39_INTERNAL_9888dff4_4_k_cu_87ed8835_40104cuda3std3__45__cpo5beginE,(_ZN39_INTERNAL_9888dff4_4_k_cu_87ed8835_40104cuda3std3__441_GLOBAL__N__9888dff4_4_k_cu_87ed8835_40106ignoreE - _ZN39_INTERNAL_9888dff4_4_k_cu_87ed8835_40104cuda3std3__45__cpo5beginE)
_ZN39_INTERNAL_9888dff4_4_k_cu_87ed8835_40104cuda3std3__45__cpo5beginE:
	.zero		1
	.type		_ZN39_INTERNAL_9888dff4_4_k_cu_87ed8835_40104cuda3std3__441_GLOBAL__N__9888dff4_4_k_cu_87ed8835_40106ignoreE,@object
	.size		_ZN39_INTERNAL_9888dff4_4_k_cu_87ed8835_40104cuda3std3__441_GLOBAL__N__9888dff4_4_k_cu_87ed8835_40106ignoreE,(_ZN39_INTERNAL_9888dff4_4_k_cu_87ed8835_40104cute7productE - _ZN39_INTERNAL_9888dff4_4_k_cu_87ed8835_40104cuda3std3__441_GLOBAL__N__9888dff4_4_k_cu_87ed8835_40106ignoreE)
_ZN39_INTERNAL_9888dff4_4_k_cu_87ed8835_40104cuda3std3__441_GLOBAL__N__9888dff4_4_k_cu_87ed8835_40106ignoreE:
	.zero		1
	.type		_ZN39_INTERNAL_9888dff4_4_k_cu_87ed8835_40104cute7productE,@object
	.size		_ZN39_INTERNAL_9888dff4_4_k_cu_87ed8835_40104cute7productE,(_ZN39_INTERNAL_9888dff4_4_k_cu_87ed8835_40104cuda3std3__45__cpo3endE - _ZN39_INTERNAL_9888dff4_4_k_cu_87ed8835_40104cute7productE)
_ZN39_INTERNAL_9888dff4_4_k_cu_87ed8835_40104cute7productE:
	.zero		1
	.type		_ZN39_INTERNAL_9888dff4_4_k_cu_87ed8835_40104cuda3std3__45__cpo3endE,@object
	.size		_ZN39_INTERNAL_9888dff4_4_k_cu_87ed8835_40104cuda3std3__45__cpo3endE,(_ZN39_INTERNAL_9888dff4_4_k_cu_87ed8835_40104cuda3std3__419piecewise_constructE - _ZN39_INTERNAL_9888dff4_4_k_cu_87ed8835_40104cuda3std3__45__cpo3endE)
_ZN39_INTERNAL_9888dff4_4_k_cu_87ed8835_40104cuda3std3__45__cpo3endE:
	.zero		1
	.type		_ZN39_INTERNAL_9888dff4_4_k_cu_87ed8835_40104cuda3std3__419piecewise_constructE,@object
	.size		_ZN39_INTERNAL_9888dff4_4_k_cu_87ed8835_40104cuda3std3__419piecewise_constructE,(_ZN39_INTERNAL_9888dff4_4_k_cu_87ed8835_40104cuda3std3__45__cpo4cendE - _ZN39_INTERNAL_9888dff4_4_k_cu_87ed8835_40104cuda3std3__419piecewise_constructE)
_ZN39_INTERNAL_9888dff4_4_k_cu_87ed8835_40104cuda3std3__419piecewise_constructE:
	.zero		1
	.type		_ZN39_INTERNAL_9888dff4_4_k_cu_87ed8835_40104cuda3std3__45__cpo4cendE,@object
	.size		_ZN39_INTERNAL_9888dff4_4_k_cu_87ed8835_40104cuda3std3__45__cpo4cendE,(_ZN39_INTERNAL_9888dff4_4_k_cu_87ed8835_40104cuda3std6ranges3__45__cpo4swapE - _ZN39_INTERNAL_9888dff4_4_k_cu_87ed8835_40104cuda3std3__45__cpo4cendE)
_ZN39_INTERNAL_9888dff4_4_k_cu_87ed8835_40104cuda3std3__45__cpo4cendE:
	.zero		1
	.type		_ZN39_INTERNAL_9888dff4_4_k_cu_87ed8835_40104cuda3std6ranges3__45__cpo4swapE,@object
	.size		_ZN39_INTERNAL_9888dff4_4_k_cu_87ed8835_40104cuda3std6ranges3__45__cpo4swapE,(.L_9 - _ZN39_INTERNAL_9888dff4_4_k_cu_87ed8835_40104cuda3std6ranges3__45__cpo4swapE)
_ZN39_INTERNAL_9888dff4_4_k_cu_87ed8835_40104cuda3std6ranges3__45__cpo4swapE:
	.zero		1
.L_9:


//--------------------- .nv.constant0._ZN7cutlass13device_kernelINS_4gemm6kernel13GemmUniversalIN4cute5tupleIJiiiiEEENS1_10collective13CollectiveMmaINS1_34MainloopSm90TmaGmmaWarpSpecializedILi4ENS5_IJNS4_1CILi2EEENSA_ILi1EEESC_EEENS1_35KernelTmaWarpSpecializedCooperativeEEENS5_IJNSA_ILi256EEENSA_ILi64EEESH_EEENS_10bfloat16_tENS5_IJlSC_lEEESJ_SK_NS4_8TiledMMAINS4_8MMA_AtomIJNS4_4SM904GMMA27MMA_64x64x16_F32BF16BF16_SSILNSO_5MajorE0ELSQ_0ELNSO_7ScaleInE1ELSR_1EEEEEENS4_6LayoutISD_NS5_IJSC_NSA_ILi0EEESV_EEEEENS5_IJNS4_10UnderscoreESY_SY_EEEEENS4_13SM90_TMA_LOADENS4_14ComposedLayoutINS4_7SwizzleILi3ELi4ELi3EEENS4_18smem_ptr_flag_bitsILi16EEENSU_INS5_IJNSA_ILi8EEESH_EEENS5_IJSH_SC_EEEEEEEvNS4_8identityENS4_23SM90_TMA_LOAD_MULTICASTES1B_vS1C_EENS_8epilogue10collective18CollectiveEpilogueINS1F_22Sm90TmaWarpSpecializedILi4ELi2ELi16ELb1ELb0EEEJSI_NS5_IJNSA_ILi128EEENSA_ILi32EEEEEESJ_SK_SJ_SK_NS1F_6fusion15FusionCallbacksIS1J_NS1N_13LinCombEltActINS1F_6thread4ReLuESJ_fSJ_fLNS_15FloatRoundStyleE2EEESI_S1M_JEEES11_NS12_INS13_ILi2ELi4ELi3EEES16_NSU_INS5_IJS17_S1L_EEENS5_IJS1L_SC_EEEEEEENS4_17SM75_U32x4_LDSM_NENS4_14SM90_TMA_STOREES1Z_NS4_17SM90_U32x4_STSM_NENS4_9Copy_AtomIJS22_NS_6half_tEEEEvEEEvvEEEEvNT_6ParamsE --------------------------
	.section	.nv.constant0._ZN7cutlass13device_kernelINS_4gemm6kernel13GemmUniversalIN4cute5tupleIJiiiiEEENS1_10collective13CollectiveMmaINS1_34MainloopSm90TmaGmmaWarpSpecializedILi4ENS5_IJNS4_1CILi2EEENSA_ILi1EEESC_EEENS1_35KernelTmaWarpSpecializedCooperativeEEENS5_IJNSA_ILi256EEENSA_ILi64EEESH_EEENS_10bfloat16_tENS5_IJlSC_lEEESJ_SK_NS4_8TiledMMAINS4_8MMA_AtomIJNS4_4SM904GMMA27MMA_64x64x16_F32BF16BF16_SSILNSO_5MajorE0ELSQ_0ELNSO_7ScaleInE1ELSR_1EEEEEENS4_6LayoutISD_NS5_IJSC_NSA_ILi0EEESV_EEEEENS5_IJNS4_10UnderscoreESY_SY_EEEEENS4_13SM90_TMA_LOADENS4_14ComposedLayoutINS4_7SwizzleILi3ELi4ELi3EEENS4_18smem_ptr_flag_bitsILi16EEENSU_INS5_IJNSA_ILi8EEESH_EEENS5_IJSH_SC_EEEEEEEvNS4_8identityENS4_23SM90_TMA_LOAD_MULTICASTES1B_vS1C_EENS_8epilogue10collective18CollectiveEpilogueINS1F_22Sm90TmaWarpSpecializedILi4ELi2ELi16ELb1ELb0EEEJSI_NS5_IJNSA_ILi128EEENSA_ILi32EEEEEESJ_SK_SJ_SK_NS1F_6fusion15FusionCallbacksIS1J_NS1N_13LinCombEltActINS1F_6thread4ReLuESJ_fSJ_fLNS_15FloatRoundStyleE2EEESI_S1M_JEEES11_NS12_INS13_ILi2ELi4ELi3EEES16_NSU_INS5_IJS17_S1L_EEENS5_IJS1L_SC_EEEEEEENS4_17SM75_U32x4_LDSM_NENS4_14SM90_TMA_STOREES1Z_NS4_17SM90_U32x4_STSM_NENS4_9Copy_AtomIJS22_NS_6half_tEEEEvEEEvvEEEEvNT_6ParamsE,"a",@progbits
	.sectionflags	@""
	.align	4
.nv.constant0._ZN7cutlass13device_kernelINS_4gemm6kernel13GemmUniversalIN4cute5tupleIJiiiiEEENS1_10collective13CollectiveMmaINS1_34MainloopSm90TmaGmmaWarpSpecializedILi4ENS5_IJNS4_1CILi2EEENSA_ILi1EEESC_EEENS1_35KernelTmaWarpSpecializedCooperativeEEENS5_IJNSA_ILi256EEENSA_ILi64EEESH_EEENS_10bfloat16_tENS5_IJlSC_lEEESJ_SK_NS4_8TiledMMAINS4_8MMA_AtomIJNS4_4SM904GMMA27MMA_64x64x16_F32BF16BF16_SSILNSO_5MajorE0ELSQ_0ELNSO_7ScaleInE1ELSR_1EEEEEENS4_6LayoutISD_NS5_IJSC_NSA_ILi0EEESV_EEEEENS5_IJNS4_10UnderscoreESY_SY_EEEEENS4_13SM90_TMA_LOADENS4_14ComposedLayoutINS4_7SwizzleILi3ELi4ELi3EEENS4_18smem_ptr_flag_bitsILi16EEENSU_INS5_IJNSA_ILi8EEESH_EEENS5_IJSH_SC_EEEEEEEvNS4_8identityENS4_23SM90_TMA_LOAD_MULTICASTES1B_vS1C_EENS_8epilogue10collective18CollectiveEpilogueINS1F_22Sm90TmaWarpSpecializedILi4ELi2ELi16ELb1ELb0EEEJSI_NS5_IJNSA_ILi128EEENSA_ILi32EEEEEESJ_SK_SJ_SK_NS1F_6fusion15FusionCallbacksIS1J_NS1N_13LinCombEltActINS1F_6thread4ReLuESJ_fSJ_fLNS_15FloatRoundStyleE2EEESI_S1M_JEEES11_NS12_INS13_ILi2ELi4ELi3EEES16_NSU_INS5_IJS17_S1L_EEENS5_IJS1L_SC_EEEEEEENS4_17SM75_U32x4_LDSM_NENS4_14SM90_TMA_STOREES1Z_NS4_17SM90_U32x4_STSM_NENS4_9Copy_AtomIJS22_NS_6half_tEEEEvEEEvvEEEEvNT_6ParamsE:
	.zero		2432


//--------------------- SYMBOLS --------------------------

	.type		.nv.reservedSmem.offset0,@object
	.size		.nv.reservedSmem.offset0,0x4
	.type		__assertfail,@function
